// auto-generated by cutlass_sweep.gemm — config: {"arch": "sm_100", "cluster_m": 2, "cluster_n": 4, "dtype": "tf32", "dtype_b": "tf32", "layout": "nt", "stages": 0, "tile_k": 32, "tile_m": 256, "tile_n": 128}
#include "cutlass/cutlass.h"
#include "cutlass/gemm/collective/collective_builder.hpp"
#include "cutlass/gemm/device/gemm_universal_adapter.h"
#include "cutlass/gemm/kernel/gemm_universal.hpp"
#include "cutlass/epilogue/collective/collective_builder.hpp"

using ElemA = cutlass::tfloat32_t;
using ElemB = cutlass::tfloat32_t;
using ElemCD = cutlass::tfloat32_t;
using Acc  = float;
using TileShape    = cute::Shape<cute::_256, cute::_128, cute::_32>;
using ClusterShape = cute::Shape<cute::_2, cute::_4, cute::_1>;

using CollectiveEpilogue = typename cutlass::epilogue::collective::CollectiveBuilder<
    cutlass::arch::Sm100, cutlass::arch::OpClassTensorOp,
    TileShape, ClusterShape,
    cutlass::epilogue::collective::EpilogueTileAuto,
    Acc, Acc,
    ElemCD, cutlass::layout::RowMajor, 128 / cutlass::sizeof_bits<ElemCD>::value,
    ElemCD, cutlass::layout::RowMajor, 128 / cutlass::sizeof_bits<ElemCD>::value,
    cutlass::epilogue::collective::EpilogueScheduleAuto
  >::CollectiveOp;

using CollectiveMainloop = typename cutlass::gemm::collective::CollectiveBuilder<
    cutlass::arch::Sm100, cutlass::arch::OpClassTensorOp,
    ElemA, cutlass::layout::RowMajor, 128 / cutlass::sizeof_bits<ElemA>::value,
    ElemB, cutlass::layout::ColumnMajor, 128 / cutlass::sizeof_bits<ElemB>::value,
    Acc,
    TileShape, ClusterShape,
    cutlass::gemm::collective::StageCountAutoCarveout<static_cast<int>(sizeof(typename CollectiveEpilogue::SharedStorage))>,
    cutlass::gemm::collective::KernelScheduleAuto
  >::CollectiveOp;

using GemmKernel = cutlass::gemm::kernel::GemmUniversal<
    cute::Shape<int,int,int,int>,
    CollectiveMainloop,
    CollectiveEpilogue
>;
using Gemm = cutlass::gemm::device::GemmUniversalAdapter<GemmKernel>;

// Force the device kernel symbol into the cubin without needing a host main.
auto* _anchor = &cutlass::device_kernel<GemmKernel>;


// ===== COMPILED SASS (sm_100a) =====

	.target	sm_100a

	.elftype	@"ET_EXEC"


//--------------------- .note.nv.tkinfo           --------------------------
	.section	.note.nv.tkinfo,"",@"SHT_NOTE"
	.sectionflags	@"SHF_NOTE_NV_TKINFO"
	.tkinfo
        /*0018*/ 	.word	0x00000002
        /*0030*/ 	.string	""
        /*0030*/ 	.string	"ptxas"
        /*0030*/ 	.string	"Cuda compilation tools, release 13.0, V13.0.88"
        /*0030*/ 	.string	"Build cuda_13.0.r13.0/compiler.36424714_0"
        /*0030*/ 	.string	"-arch sm_100a -m 64 "



//--------------------- .note.nv.cuinfo           --------------------------
	.section	.note.nv.cuinfo,"",@"SHT_NOTE"
	.sectionflags	@"SHF_NOTE_NV_CUINFO"
        /*0018*/ 	.short	0x0002
        /*001a*/ 	.short	0x0064
        /*001c*/ 	.short	0x0082
	.zero		2


//--------------------- .nv.info                  --------------------------
	.section	.nv.info,"",@"SHT_CUDA_INFO"
	.align	4


	//----- nvinfo : EIATTR_REGCOUNT
	.align		4
        /*0000*/ 	.byte	0x04, 0x2f
        /*0002*/ 	.short	(.L_19 - .L_18)
	.align		4
.L_18:
        /*0004*/ 	.word	index@(_ZN7cutlass13device_kernelINS_4gemm6kernel13GemmUniversalIN4cute5tupleIJiiiiEEENS1_10collective13CollectiveMmaINS1_35MainloopSm100TmaUmmaWarpSpecializedILi8ELi2ELi4ENS5_IJNS4_1CILi2EEENSA_ILi4EEENSA_ILi1EEEEEEEENS5_IJNSA_ILi256EEENSA_ILi128EEENSA_ILi32EEEEEENS_10tfloat32_tENS5_IJlSD_lEEESK_SL_NS4_8TiledMMAINS4_8MMA_AtomIJNS4_23SM100_MMA_TF32_2x1SM_SSISK_SK_fLi256ELi128ELNS4_4UMMA5MajorE0ELSQ_0ELNSP_7ScaleInE0ELSR_0EEEEEENS4_6LayoutINS5_IJSD_SD_SD_EEENS5_IJNSA_ILi0EEESW_SW_EEEEENS5_IJNS4_10UnderscoreESZ_SZ_EEEEENS4_28SM100_TMA_2SM_LOAD_MULTICASTENS4_14ComposedLayoutINS4_7SwizzleILi3ELi4ELi3EEENS4_18smem_ptr_flag_bitsILi32EEENSU_INS5_IJNSA_ILi8EEESI_EEENS5_IJSI_SD_EEEEEEEvNS4_8identityENS4_18SM100_TMA_2SM_LOADES1C_vS1D_EENS_8epilogue10collective18CollectiveEpilogueINS1G_23Sm100TmaWarpSpecializedILi4ELi2ELi16ELb1ELb0EEEJNS5_IJSH_SH_SI_EEENS5_IJNSU_ISH_SD_EENSU_INSA_ILi16EEESD_EEEEESK_SL_SK_SL_NS1G_6fusion15FusionCallbacksIS1K_NS1Q_17LinearCombinationISK_fSK_fLNS_15FloatRoundStyleE2EEES1L_S1P_JEEENS4_5SM1004TMEM4LOAD26SM100_TMEM_LOAD_32dp32b16xENS4_13SM90_TMA_LOADENS13_INS14_ILi2ELi4ELi3EEES17_NSU_INS5_IJS18_S1N_EEENS5_IJS1N_SD_EEEEEEENS4_39AutoVectorizingCopyWithAssumedAlignmentILi128EEENS4_14SM90_TMA_STOREES25_S27_S27_EEEvvEEEEvNT_6ParamsE)
        /*0008*/ 	.word	0x0000005f


	//----- nvinfo : EIATTR_FRAME_SIZE
	.align		4
.L_19:
        /*000c*/ 	.byte	0x04, 0x11
        /*000e*/ 	.short	(.L_21 - .L_20)
	.align		4
.L_20:
        /*0010*/ 	.word	index@($__internal_2_$__cuda_sm10x_tcgen05_guardrail_trap_unallocated_columns_being_dealloced)
        /*0014*/ 	.word	0x00000000


	//----- nvinfo : EIATTR_FRAME_SIZE
	.align		4
.L_21:
        /*0018*/ 	.byte	0x04, 0x11
        /*001a*/ 	.short	(.L_23 - .L_22)
	.align		4
.L_22:
        /*001c*/ 	.word	index@($__internal_1_$__cuda_sm10x_tcgen05_guardrail_trap_phase_invalid_during_alloc)
        /*0020*/ 	.word	0x00000000


	//----- nvinfo : EIATTR_FRAME_SIZE
	.align		4
.L_23:
        /*0024*/ 	.byte	0x04, 0x11
        /*0026*/ 	.short	(.L_25 - .L_24)
	.align		4
.L_24:
        /*0028*/ 	.word	index@($__internal_0_$__cuda_sm10x_tcgen05_guardrail_trap_col_being_dealloced_not_returned_by_alloc)
        /*002c*/ 	.word	0x00000000


	//----- nvinfo : EIATTR_FRAME_SIZE
	.align		4
.L_25:
        /*0030*/ 	.byte	0x04, 0x11
        /*0032*/ 	.short	(.L_27 - .L_26)
	.align		4
.L_26:
        /*0034*/ 	.word	index@(_ZN7cutlass13device_kernelINS_4gemm6kernel13GemmUniversalIN4cute5tupleIJiiiiEEENS1_10collective13CollectiveMmaINS1_35MainloopSm100TmaUmmaWarpSpecializedILi8ELi2ELi4ENS5_IJNS4_1CILi2EEENSA_ILi4EEENSA_ILi1EEEEEEEENS5_IJNSA_ILi256EEENSA_ILi128EEENSA_ILi32EEEEEENS_10tfloat32_tENS5_IJlSD_lEEESK_SL_NS4_8TiledMMAINS4_8MMA_AtomIJNS4_23SM100_MMA_TF32_2x1SM_SSISK_SK_fLi256ELi128ELNS4_4UMMA5MajorE0ELSQ_0ELNSP_7ScaleInE0ELSR_0EEEEEENS4_6LayoutINS5_IJSD_SD_SD_EEENS5_IJNSA_ILi0EEESW_SW_EEEEENS5_IJNS4_10UnderscoreESZ_SZ_EEEEENS4_28SM100_TMA_2SM_LOAD_MULTICASTENS4_14ComposedLayoutINS4_7SwizzleILi3ELi4ELi3EEENS4_18smem_ptr_flag_bitsILi32EEENSU_INS5_IJNSA_ILi8EEESI_EEENS5_IJSI_SD_EEEEEEEvNS4_8identityENS4_18SM100_TMA_2SM_LOADES1C_vS1D_EENS_8epilogue10collective18CollectiveEpilogueINS1G_23Sm100TmaWarpSpecializedILi4ELi2ELi16ELb1ELb0EEEJNS5_IJSH_SH_SI_EEENS5_IJNSU_ISH_SD_EENSU_INSA_ILi16EEESD_EEEEESK_SL_SK_SL_NS1G_6fusion15FusionCallbacksIS1K_NS1Q_17LinearCombinationISK_fSK_fLNS_15FloatRoundStyleE2EEES1L_S1P_JEEENS4_5SM1004TMEM4LOAD26SM100_TMEM_LOAD_32dp32b16xENS4_13SM90_TMA_LOADENS13_INS14_ILi2ELi4ELi3EEES17_NSU_INS5_IJS18_S1N_EEENS5_IJS1N_SD_EEEEEEENS4_39AutoVectorizingCopyWithAssumedAlignmentILi128EEENS4_14SM90_TMA_STOREES25_S27_S27_EEEvvEEEEvNT_6ParamsE)
        /*0038*/ 	.word	0x00000000


	//----- nvinfo : EIATTR_MIN_STACK_SIZE
	.align		4
.L_27:
        /*003c*/ 	.byte	0x04, 0x12
        /*003e*/ 	.short	(.L_29 - .L_28)
	.align		4
.L_28:
        /*0040*/ 	.word	index@(_ZN7cutlass13device_kernelINS_4gemm6kernel13GemmUniversalIN4cute5tupleIJiiiiEEENS1_10collective13CollectiveMmaINS1_35MainloopSm100TmaUmmaWarpSpecializedILi8ELi2ELi4ENS5_IJNS4_1CILi2EEENSA_ILi4EEENSA_ILi1EEEEEEEENS5_IJNSA_ILi256EEENSA_ILi128EEENSA_ILi32EEEEEENS_10tfloat32_tENS5_IJlSD_lEEESK_SL_NS4_8TiledMMAINS4_8MMA_AtomIJNS4_23SM100_MMA_TF32_2x1SM_SSISK_SK_fLi256ELi128ELNS4_4UMMA5MajorE0ELSQ_0ELNSP_7ScaleInE0ELSR_0EEEEEENS4_6LayoutINS5_IJSD_SD_SD_EEENS5_IJNSA_ILi0EEESW_SW_EEEEENS5_IJNS4_10UnderscoreESZ_SZ_EEEEENS4_28SM100_TMA_2SM_LOAD_MULTICASTENS4_14ComposedLayoutINS4_7SwizzleILi3ELi4ELi3EEENS4_18smem_ptr_flag_bitsILi32EEENSU_INS5_IJNSA_ILi8EEESI_EEENS5_IJSI_SD_EEEEEEEvNS4_8identityENS4_18SM100_TMA_2SM_LOADES1C_vS1D_EENS_8epilogue10collective18CollectiveEpilogueINS1G_23Sm100TmaWarpSpecializedILi4ELi2ELi16ELb1ELb0EEEJNS5_IJSH_SH_SI_EEENS5_IJNSU_ISH_SD_EENSU_INSA_ILi16EEESD_EEEEESK_SL_SK_SL_NS1G_6fusion15FusionCallbacksIS1K_NS1Q_17LinearCombinationISK_fSK_fLNS_15FloatRoundStyleE2EEES1L_S1P_JEEENS4_5SM1004TMEM4LOAD26SM100_TMEM_LOAD_32dp32b16xENS4_13SM90_TMA_LOADENS13_INS14_ILi2ELi4ELi3EEES17_NSU_INS5_IJS18_S1N_EEENS5_IJS1N_SD_EEEEEEENS4_39AutoVectorizingCopyWithAssumedAlignmentILi128EEENS4_14SM90_TMA_STOREES25_S27_S27_EEEvvEEEEvNT_6ParamsE)
        /*0044*/ 	.word	0x00000000
.L_29:


//--------------------- .nv.compat                --------------------------
	.section	.nv.compat,"",@"SHT_CUDA_COMPAT_INFO"
	.align	4
        /*0000*/ 	.byte	0x02, 0x09, 0x01, 0x00, 0x02, 0x02, 0x02, 0x00, 0x02, 0x05, 0x05, 0x00, 0x03, 0x07, 0x01, 0x01
        /*0010*/ 	.byte	0x02, 0x03, 0x01, 0x00, 0x02, 0x06, 0x01, 0x00, 0x04, 0x0b, 0x08, 0x00, 0x09, 0x00, 0x00, 0x00
        /*0020*/ 	.byte	0x00, 0x00, 0x00, 0x00


//--------------------- .nv.info._ZN7cutlass13device_kernelINS_4gemm6kernel13GemmUniversalIN4cute5tupleIJiiiiEEENS1_10collective13CollectiveMmaINS1_35MainloopSm100TmaUmmaWarpSpecializedILi8ELi2ELi4ENS5_IJNS4_1CILi2EEENSA_ILi4EEENSA_ILi1EEEEEEEENS5_IJNSA_ILi256EEENSA_ILi128EEENSA_ILi32EEEEEENS_10tfloat32_tENS5_IJlSD_lEEESK_SL_NS4_8TiledMMAINS4_8MMA_AtomIJNS4_23SM100_MMA_TF32_2x1SM_SSISK_SK_fLi256ELi128ELNS4_4UMMA5MajorE0ELSQ_0ELNSP_7ScaleInE0ELSR_0EEEEEENS4_6LayoutINS5_IJSD_SD_SD_EEENS5_IJNSA_ILi0EEESW_SW_EEEEENS5_IJNS4_10UnderscoreESZ_SZ_EEEEENS4_28SM100_TMA_2SM_LOAD_MULTICASTENS4_14ComposedLayoutINS4_7SwizzleILi3ELi4ELi3EEENS4_18smem_ptr_flag_bitsILi32EEENSU_INS5_IJNSA_ILi8EEESI_EEENS5_IJSI_SD_EEEEEEEvNS4_8identityENS4_18SM100_TMA_2SM_LOADES1C_vS1D_EENS_8epilogue10collective18CollectiveEpilogueINS1G_23Sm100TmaWarpSpecializedILi4ELi2ELi16ELb1ELb0EEEJNS5_IJSH_SH_SI_EEENS5_IJNSU_ISH_SD_EENSU_INSA_ILi16EEESD_EEEEESK_SL_SK_SL_NS1G_6fusion15FusionCallbacksIS1K_NS1Q_17LinearCombinationISK_fSK_fLNS_15FloatRoundStyleE2EEES1L_S1P_JEEENS4_5SM1004TMEM4LOAD26SM100_TMEM_LOAD_32dp32b16xENS4_13SM90_TMA_LOADENS13_INS14_ILi2ELi4ELi3EEES17_NSU_INS5_IJS18_S1N_EEENS5_IJS1N_SD_EEEEEEENS4_39AutoVectorizingCopyWithAssumedAlignmentILi128EEENS4_14SM90_TMA_STOREES25_S27_S27_EEEvvEEEEvNT_6ParamsE --------------------------
	.section	.nv.info._ZN7cutlass13device_kernelINS_4gemm6kernel13GemmUniversalIN4cute5tupleIJiiiiEEENS1_10collective13CollectiveMmaINS1_35MainloopSm100TmaUmmaWarpSpecializedILi8ELi2ELi4ENS5_IJNS4_1CILi2EEENSA_ILi4EEENSA_ILi1EEEEEEEENS5_IJNSA_ILi256EEENSA_ILi128EEENSA_ILi32EEEEEENS_10tfloat32_tENS5_IJlSD_lEEESK_SL_NS4_8TiledMMAINS4_8MMA_AtomIJNS4_23SM100_MMA_TF32_2x1SM_SSISK_SK_fLi256ELi128ELNS4_4UMMA5MajorE0ELSQ_0ELNSP_7ScaleInE0ELSR_0EEEEEENS4_6LayoutINS5_IJSD_SD_SD_EEENS5_IJNSA_ILi0EEESW_SW_EEEEENS5_IJNS4_10UnderscoreESZ_SZ_EEEEENS4_28SM100_TMA_2SM_LOAD_MULTICASTENS4_14ComposedLayoutINS4_7SwizzleILi3ELi4ELi3EEENS4_18smem_ptr_flag_bitsILi32EEENSU_INS5_IJNSA_ILi8EEESI_EEENS5_IJSI_SD_EEEEEEEvNS4_8identityENS4_18SM100_TMA_2SM_LOADES1C_vS1D_EENS_8epilogue10collective18CollectiveEpilogueINS1G_23Sm100TmaWarpSpecializedILi4ELi2ELi16ELb1ELb0EEEJNS5_IJSH_SH_SI_EEENS5_IJNSU_ISH_SD_EENSU_INSA_ILi16EEESD_EEEEESK_SL_SK_SL_NS1G_6fusion15FusionCallbacksIS1K_NS1Q_17LinearCombinationISK_fSK_fLNS_15FloatRoundStyleE2EEES1L_S1P_JEEENS4_5SM1004TMEM4LOAD26SM100_TMEM_LOAD_32dp32b16xENS4_13SM90_TMA_LOADENS13_INS14_ILi2ELi4ELi3EEES17_NSU_INS5_IJS18_S1N_EEENS5_IJS1N_SD_EEEEEEENS4_39AutoVectorizingCopyWithAssumedAlignmentILi128EEENS4_14SM90_TMA_STOREES25_S27_S27_EEEvvEEEEvNT_6ParamsE,"",@"SHT_CUDA_INFO"
	.sectionflags	@""
	.align	4


	//----- nvinfo : EIATTR_CUDA_API_VERSION
	.align		4
        /*0000*/ 	.byte	0x04, 0x37
        /*0002*/ 	.short	(.L_31 - .L_30)
.L_30:
        /*0004*/ 	.word	0x00000082


	//----- nvinfo : EIATTR_KPARAM_INFO
	.align		4
.L_31:
        /*0008*/ 	.byte	0x04, 0x17
        /*000a*/ 	.short	(.L_33 - .L_32)
.L_32:
        /*000c*/ 	.word	0x00000000
        /*0010*/ 	.short	0x0000
        /*0012*/ 	.short	0x0000
        /*0014*/ 	.byte	0x00, 0xf0, 0x01, 0x20


	//----- nvinfo : EIATTR_AT_ENTRY_FRAGMENTS
	.align		4
.L_33:
        /*0018*/ 	.byte	0x04, 0x4f
        /*001a*/ 	.short	(.L_35 - .L_34)


	//   ....[0]....
.L_34:
        /*001c*/ 	.word	0x00000007


	//----- nvinfo : EIATTR_RESERVED_SMEM_USED
	.align		4
.L_35:
        /*0020*/ 	.byte	0x01, 0x41
	.zero		2


	//----- nvinfo : EIATTR_SPARSE_MMA_MASK
	.align		4
        /*0024*/ 	.byte	0x03, 0x50
        /*0026*/ 	.short	0x0000


	//----- nvinfo : EIATTR_TCGEN05_2CTA_USED
	.align		4
        /*0028*/ 	.byte	0x01, 0x52
	.zero		2


	//----- nvinfo : EIATTR_MAXREG_COUNT
	.align		4
        /*002c*/ 	.byte	0x03, 0x1b
        /*002e*/ 	.short	0x00ff


	//----- nvinfo : EIATTR_NUM_BARRIERS
	.align		4
        /*0030*/ 	.byte	0x02, 0x4c
        /*0032*/ 	.byte	0x07
	.zero		1


	//----- nvinfo : EIATTR_EXTERNS
	.align		4
        /*0034*/ 	.byte	0x04, 0x0f
        /*0036*/ 	.short	(.L_37 - .L_36)


	//   ....[0]....
	.align		4
.L_36:
        /*0038*/ 	.word	index@(__assertfail)


	//----- nvinfo : EIATTR_MERCURY_ISA_VERSION
	.align		4
.L_37:
        /*003c*/ 	.byte	0x03, 0x5f
        /*003e*/ 	.short	0x0101


	//----- nvinfo : EIATTR_INT_WARP_WIDE_INSTR_OFFSETS
	.align		4
        /*0040*/ 	.byte	0x04, 0x31
        /*0042*/ 	.short	(.L_39 - .L_38)


	//   ....[0]....
.L_38:
        /*0044*/ 	.word	0x00000e50


	//   ....[1]....
        /*0048*/ 	.word	0x00000f00


	//   ....[2]....
        /*004c*/ 	.word	0x000046e0


	//   ....[3]....
        /*0050*/ 	.word	0x00004700


	//   ....[4]....
        /*0054*/ 	.word	0x00004730


	//   ....[5]....
        /*0058*/ 	.word	0x000052b0


	//   ....[6]....
        /*005c*/ 	.word	0x00005320


	//   ....[7]....
        /*0060*/ 	.word	0x00005400


	//   ....[8]....
        /*0064*/ 	.word	0x00005480


	//   ....[9]....
        /*0068*/ 	.word	0x00005560


	//   ....[10]....
        /*006c*/ 	.word	0x000055e0


	//   ....[11]....
        /*0070*/ 	.word	0x000056d0


	//   ....[12]....
        /*0074*/ 	.word	0x00005760


	//   ....[13]....
        /*0078*/ 	.word	0x00005850


	//   ....[14]....
        /*007c*/ 	.word	0x000058d0


	//   ....[15]....
        /*0080*/ 	.word	0x000059d0


	//   ....[16]....
        /*0084*/ 	.word	0x00005a50


	//   ....[17]....
        /*0088*/ 	.word	0x00005b50


	//   ....[18]....
        /*008c*/ 	.word	0x00005bd0


	//   ....[19]....
        /*0090*/ 	.word	0x00005cc0


	//   ....[20]....
        /*0094*/ 	.word	0x00005d50


	//----- nvinfo : EIATTR_COOP_GROUP_MASK_REGIDS
	.align		4
.L_39:
        /*0098*/ 	.byte	0x04, 0x29
        /*009a*/ 	.short	(.L_41 - .L_40)


	//   ....[0]....
.L_40:
        /*009c*/ 	.word	0xffffffff


	//   ....[1]....
        /*00a0*/ 	.word	0xffffffff


	//   ....[2]....
        /*00a4*/ 	.word	0xffffffff


	//   ....[3]....
        /*00a8*/ 	.word	0xffffffff


	//   ....[4]....
        /*00ac*/ 	.word	0xffffffff


	//   ....[5]....
        /*00b0*/ 	.word	0xffffffff


	//   ....[6]....
        /*00b4*/ 	.word	0xffffffff


	//   ....[7]....
        /*00b8*/ 	.word	0xffffffff


	//   ....[8]....
        /*00bc*/ 	.word	0xffffffff


	//   ....[9]....
        /*00c0*/ 	.word	0xffffffff


	//   ....[10]....
        /*00c4*/ 	.word	0xffffffff


	//   ....[11]....
        /*00c8*/ 	.word	0xffffffff


	//   ....[12]....
        /*00cc*/ 	.word	0xffffffff


	//   ....[13]....
        /*00d0*/ 	.word	0xffffffff


	//----- nvinfo : EIATTR_COOP_GROUP_INSTR_OFFSETS
	.align		4
.L_41:
        /*00d4*/ 	.byte	0x04, 0x28
        /*00d6*/ 	.short	(.L_43 - .L_42)


	//   ....[0]....
.L_42:
        /*00d8*/ 	.word	0x000000b0


	//   ....[1]....
        /*00dc*/ 	.word	0x00000510


	//   ....[2]....
        /*00e0*/ 	.word	0x00000760


	//   ....[3]....
        /*00e4*/ 	.word	0x00000900


	//   ....[4]....
        /*00e8*/ 	.word	0x00000a00


	//   ....[5]....
        /*00ec*/ 	.word	0x00000b70


	//   ....[6]....
        /*00f0*/ 	.word	0x00000d10


	//   ....[7]....
        /*00f4*/ 	.word	0x00000f70


	//   ....[8]....
        /*00f8*/ 	.word	0x00002390


	//   ....[9]....
        /*00fc*/ 	.word	0x000034c0


	//   ....[10]....
        /*0100*/ 	.word	0x00003990


	//   ....[11]....
        /*0104*/ 	.word	0x000039c0


	//   ....[12]....
        /*0108*/ 	.word	0x000045e0


	//   ....[13]....
        /*010c*/ 	.word	0x000047f0


	//----- nvinfo : EIATTR_VRC_CTA_INIT_COUNT
	.align		4
.L_43:
        /*0110*/ 	.byte	0x02, 0x4a
        /*0112*/ 	.byte	0x80
	.zero		1


	//----- nvinfo : EIATTR_SYSCALL_OFFSETS
	.align		4
        /*0114*/ 	.byte	0x04, 0x46
        /*0116*/ 	.short	(.L_45 - .L_44)


	//   ....[0]....
.L_44:
        /*0118*/ 	.word	0x000069c0


	//   ....[1]....
        /*011c*/ 	.word	0x00006ab0


	//   ....[2]....
        /*0120*/ 	.word	0x00007200


	//   ....[3]....
        /*0124*/ 	.word	0x00007b80


	//   ....[4]....
        /*0128*/ 	.word	0x000084d0


	//   ....[5]....
        /*012c*/ 	.word	0x00008e60


	//   ....[6]....
        /*0130*/ 	.word	0x000097f0


	//   ....[7]....
        /*0134*/ 	.word	0x0000a1b0


	//   ....[8]....
        /*0138*/ 	.word	0x0000ab40


	//   ....[9]....
        /*013c*/ 	.word	0x0000b480


	//----- nvinfo : EIATTR_MBARRIER_INSTR_OFFSETS
	.align		4
.L_45:
        /*0140*/ 	.byte	0x04, 0x39
        /*0142*/ 	.short	(.L_47 - .L_46)


	//   ....[0]....
.L_46:
        /*0144*/ 	.word	0x00000650
        /*0148*/ 	.word	0x000000ff
        /*014c*/ 	.word	0x00000000
        /*0150*/ 	.short	0x0100
        /*0152*/ 	.byte	0x04
	.zero		1


	//   ....[1]....
        /*0154*/ 	.word	0x00000660
        /*0158*/ 	.word	0x000000ff
        /*015c*/ 	.word	0x00000040
        /*0160*/ 	.short	0x0100
        /*0162*/ 	.byte	0x04
	.zero		1


	//   ....[2]....
        /*0164*/ 	.word	0x00000670
        /*0168*/ 	.word	0x000000ff
        /*016c*/ 	.word	0x00000008
        /*0170*/ 	.short	0x0100
        /*0172*/ 	.byte	0x04
	.zero		1


	//   ....[3]....
        /*0174*/ 	.word	0x00000680
        /*0178*/ 	.word	0x000000ff
        /*017c*/ 	.word	0x00000048
        /*0180*/ 	.short	0x0100
        /*0182*/ 	.byte	0x04
	.zero		1


	//   ....[4]....
        /*0184*/ 	.word	0x00000690
        /*0188*/ 	.word	0x000000ff
        /*018c*/ 	.word	0x00000010
        /*0190*/ 	.short	0x0100
        /*0192*/ 	.byte	0x04
	.zero		1


	//   ....[5]....
        /*0194*/ 	.word	0x000006a0
        /*0198*/ 	.word	0x000000ff
        /*019c*/ 	.word	0x00000050
        /*01a0*/ 	.short	0x0100
        /*01a2*/ 	.byte	0x04
	.zero		1


	//   ....[6]....
        /*01a4*/ 	.word	0x000006b0
        /*01a8*/ 	.word	0x000000ff
        /*01ac*/ 	.word	0x00000018
        /*01b0*/ 	.short	0x0100
        /*01b2*/ 	.byte	0x04
	.zero		1


	//   ....[7]....
        /*01b4*/ 	.word	0x000006c0
        /*01b8*/ 	.word	0x000000ff
        /*01bc*/ 	.word	0x00000058
        /*01c0*/ 	.short	0x0100
        /*01c2*/ 	.byte	0x04
	.zero		1


	//   ....[8]....
        /*01c4*/ 	.word	0x000006d0
        /*01c8*/ 	.word	0x000000ff
        /*01cc*/ 	.word	0x00000020
        /*01d0*/ 	.short	0x0100
        /*01d2*/ 	.byte	0x04
	.zero		1


	//   ....[9]....
        /*01d4*/ 	.word	0x000006e0
        /*01d8*/ 	.word	0x000000ff
        /*01dc*/ 	.word	0x00000060
        /*01e0*/ 	.short	0x0100
        /*01e2*/ 	.byte	0x04
	.zero		1


	//   ....[10]....
        /*01e4*/ 	.word	0x000006f0
        /*01e8*/ 	.word	0x000000ff
        /*01ec*/ 	.word	0x00000028
        /*01f0*/ 	.short	0x0100
        /*01f2*/ 	.byte	0x04
	.zero		1


	//   ....[11]....
        /*01f4*/ 	.word	0x00000700
        /*01f8*/ 	.word	0x000000ff
        /*01fc*/ 	.word	0x00000068
        /*0200*/ 	.short	0x0100
        /*0202*/ 	.byte	0x04
	.zero		1


	//   ....[12]....
        /*0204*/ 	.word	0x00000710
        /*0208*/ 	.word	0x000000ff
        /*020c*/ 	.word	0x00000030
        /*0210*/ 	.short	0x0100
        /*0212*/ 	.byte	0x04
	.zero		1


	//   ....[13]....
        /*0214*/ 	.word	0x00000720
        /*0218*/ 	.word	0x000000ff
        /*021c*/ 	.word	0x00000070
        /*0220*/ 	.short	0x0100
        /*0222*/ 	.byte	0x04
	.zero		1


	//   ....[14]....
        /*0224*/ 	.word	0x00000730
        /*0228*/ 	.word	0x000000ff
        /*022c*/ 	.word	0x00000038
        /*0230*/ 	.short	0x0100
        /*0232*/ 	.byte	0x04
	.zero		1


	//   ....[15]....
        /*0234*/ 	.word	0x00000740
        /*0238*/ 	.word	0x000000ff
        /*023c*/ 	.word	0x00000078
        /*0240*/ 	.short	0x0100
        /*0242*/ 	.byte	0x04
	.zero		1


	//   ....[16]....
        /*0244*/ 	.word	0x00000870
        /*0248*/ 	.word	0x000000ff
        /*024c*/ 	.word	0x00000080
        /*0250*/ 	.short	0x0100
        /*0252*/ 	.byte	0x04
	.zero		1


	//   ....[17]....
        /*0254*/ 	.word	0x00000880
        /*0258*/ 	.word	0x000000ff
        /*025c*/ 	.word	0x000000a0
        /*0260*/ 	.short	0x0100
        /*0262*/ 	.byte	0x04
	.zero		1


	//   ....[18]....
        /*0264*/ 	.word	0x00000890
        /*0268*/ 	.word	0x000000ff
        /*026c*/ 	.word	0x00000088
        /*0270*/ 	.short	0x0100
        /*0272*/ 	.byte	0x04
	.zero		1


	//   ....[19]....
        /*0274*/ 	.word	0x000008a0
        /*0278*/ 	.word	0x000000ff
        /*027c*/ 	.word	0x000000a8
        /*0280*/ 	.short	0x0100
        /*0282*/ 	.byte	0x04
	.zero		1


	//   ....[20]....
        /*0284*/ 	.word	0x000008b0
        /*0288*/ 	.word	0x000000ff
        /*028c*/ 	.word	0x00000090
        /*0290*/ 	.short	0x0100
        /*0292*/ 	.byte	0x04
	.zero		1


	//   ....[21]....
        /*0294*/ 	.word	0x000008c0
        /*0298*/ 	.word	0x000000ff
        /*029c*/ 	.word	0x000000b0
        /*02a0*/ 	.short	0x0100
        /*02a2*/ 	.byte	0x04
	.zero		1


	//   ....[22]....
        /*02a4*/ 	.word	0x000008d0
        /*02a8*/ 	.word	0x000000ff
        /*02ac*/ 	.word	0x00000098
        /*02b0*/ 	.short	0x0100
        /*02b2*/ 	.byte	0x04
	.zero		1


	//   ....[23]....
        /*02b4*/ 	.word	0x000008e0
        /*02b8*/ 	.word	0x000000ff
        /*02bc*/ 	.word	0x000000b8
        /*02c0*/ 	.short	0x0100
        /*02c2*/ 	.byte	0x04
	.zero		1


	//   ....[24]....
        /*02c4*/ 	.word	0x000009d0
        /*02c8*/ 	.word	0x000000ff
        /*02cc*/ 	.word	0x000000c0
        /*02d0*/ 	.short	0x0100
        /*02d2*/ 	.byte	0x06
	.zero		1


	//   ....[25]....
        /*02d4*/ 	.word	0x000009e0
        /*02d8*/ 	.word	0x000000ff
        /*02dc*/ 	.word	0x000000c8
        /*02e0*/ 	.short	0x0100
        /*02e2*/ 	.byte	0x06
	.zero		1


	//   ....[26]....
        /*02e4*/ 	.word	0x00000b20
        /*02e8*/ 	.word	0x000000ff
        /*02ec*/ 	.word	0x000000d0
        /*02f0*/ 	.short	0x0100
        /*02f2*/ 	.byte	0x06
	.zero		1


	//   ....[27]....
        /*02f4*/ 	.word	0x00000b30
        /*02f8*/ 	.word	0x000000ff
        /*02fc*/ 	.word	0x000000e0
        /*0300*/ 	.short	0x0100
        /*0302*/ 	.byte	0x06
	.zero		1


	//   ....[28]....
        /*0304*/ 	.word	0x00000b40
        /*0308*/ 	.word	0x000000ff
        /*030c*/ 	.word	0x000000d8
        /*0310*/ 	.short	0x0100
        /*0312*/ 	.byte	0x06
	.zero		1


	//   ....[29]....
        /*0314*/ 	.word	0x00000b50
        /*0318*/ 	.word	0x000000ff
        /*031c*/ 	.word	0x000000e8
        /*0320*/ 	.short	0x0100
        /*0322*/ 	.byte	0x06
	.zero		1


	//   ....[30]....
        /*0324*/ 	.word	0x00000c80
        /*0328*/ 	.word	0x000000ff
        /*032c*/ 	.word	0x000000f0
        /*0330*/ 	.short	0x0100
        /*0332*/ 	.byte	0x04
	.zero		1


	//   ....[31]....
        /*0334*/ 	.word	0x00000c90
        /*0338*/ 	.word	0x000000ff
        /*033c*/ 	.word	0x00000110
        /*0340*/ 	.short	0x0100
        /*0342*/ 	.byte	0x04
	.zero		1


	//   ....[32]....
        /*0344*/ 	.word	0x00000ca0
        /*0348*/ 	.word	0x000000ff
        /*034c*/ 	.word	0x000000f8
        /*0350*/ 	.short	0x0100
        /*0352*/ 	.byte	0x04
	.zero		1


	//   ....[33]....
        /*0354*/ 	.word	0x00000cb0
        /*0358*/ 	.word	0x000000ff
        /*035c*/ 	.word	0x00000118
        /*0360*/ 	.short	0x0100
        /*0362*/ 	.byte	0x04
	.zero		1


	//   ....[34]....
        /*0364*/ 	.word	0x00000cc0
        /*0368*/ 	.word	0x000000ff
        /*036c*/ 	.word	0x00000100
        /*0370*/ 	.short	0x0100
        /*0372*/ 	.byte	0x04
	.zero		1


	//   ....[35]....
        /*0374*/ 	.word	0x00000cd0
        /*0378*/ 	.word	0x000000ff
        /*037c*/ 	.word	0x00000120
        /*0380*/ 	.short	0x0100
        /*0382*/ 	.byte	0x04
	.zero		1


	//   ....[36]....
        /*0384*/ 	.word	0x00000ce0
        /*0388*/ 	.word	0x000000ff
        /*038c*/ 	.word	0x00000108
        /*0390*/ 	.short	0x0100
        /*0392*/ 	.byte	0x04
	.zero		1


	//   ....[37]....
        /*0394*/ 	.word	0x00000cf0
        /*0398*/ 	.word	0x000000ff
        /*039c*/ 	.word	0x00000128
        /*03a0*/ 	.short	0x0100
        /*03a2*/ 	.byte	0x04
	.zero		1


	//   ....[38]....
        /*03a4*/ 	.word	0x00000df0
        /*03a8*/ 	.word	0x000000ff
        /*03ac*/ 	.word	0x00000130
        /*03b0*/ 	.short	0x0100
        /*03b2*/ 	.byte	0x04
	.zero		1


	//   ....[39]....
        /*03b4*/ 	.word	0x00000e00
        /*03b8*/ 	.word	0x000000ff
        /*03bc*/ 	.word	0x00000140
        /*03c0*/ 	.short	0x0100
        /*03c2*/ 	.byte	0x04
	.zero		1


	//   ....[40]....
        /*03c4*/ 	.word	0x00000e10
        /*03c8*/ 	.word	0x000000ff
        /*03cc*/ 	.word	0x00000138
        /*03d0*/ 	.short	0x0100
        /*03d2*/ 	.byte	0x04
	.zero		1


	//   ....[41]....
        /*03d4*/ 	.word	0x00000e20
        /*03d8*/ 	.word	0x000000ff
        /*03dc*/ 	.word	0x00000148
        /*03e0*/ 	.short	0x0100
        /*03e2*/ 	.byte	0x04
	.zero		1


	//   ....[42]....
        /*03e4*/ 	.word	0x00000f20
        /*03e8*/ 	.word	0x000000ff
        /*03ec*/ 	.word	0x00000150
        /*03f0*/ 	.short	0x0100
        /*03f2*/ 	.byte	0x06
	.zero		1


	//   ....[43]....
        /*03f4*/ 	.word	0x00001bd0
        /*03f8*/ 	.word	0x00000000
        /*03fc*/ 	.word	0x00000140
        /*0400*/ 	.short	0x010a
        /*0402*/ 	.byte	0xff
	.zero		1


	//   ....[44]....
        /*0404*/ 	.word	0x00001bf0
        /*0408*/ 	.word	0x00000000
        /*040c*/ 	.word	0x00000130
        /*0410*/ 	.short	0x0101
        /*0412*/ 	.byte	0xff
	.zero		1


	//   ....[45]....
        /*0414*/ 	.word	0x00001ca0
        /*0418*/ 	.word	0x000000ff
        /*041c*/ 	.word	0x00000040
        /*0420*/ 	.short	0x010a
        /*0422*/ 	.byte	0x04
	.zero		1


	//   ....[46]....
        /*0424*/ 	.word	0x00001d70
        /*0428*/ 	.word	0x000000ff
        /*042c*/ 	.word	0x00000040
        /*0430*/ 	.short	0x010a
        /*0432*/ 	.byte	0x21
	.zero		1


	//   ....[47]....
        /*0434*/ 	.word	0x00001f20
        /*0438*/ 	.word	0x000000ff
        /*043c*/ 	.word	0x00000040
        /*0440*/ 	.short	0x010a
        /*0442*/ 	.byte	0x05
	.zero		1


	//   ....[48]....
        /*0444*/ 	.word	0x00002040
        /*0448*/ 	.word	0x000000ff
        /*044c*/ 	.word	0x000000c8
        /*0450*/ 	.short	0x0101
        /*0452*/ 	.byte	0x0d
	.zero		1


	//   ....[49]....
        /*0454*/ 	.word	0x00002060
        /*0458*/ 	.word	0x000000ff
        /*045c*/ 	.word	0x00000040
        /*0460*/ 	.short	0x010a
        /*0462*/ 	.byte	0x04
	.zero		1


	//   ....[50]....
        /*0464*/ 	.word	0x000020e0
        /*0468*/ 	.word	0x000000ff
        /*046c*/ 	.word	0x00000040
        /*0470*/ 	.short	0x010a
        /*0472*/ 	.byte	0x11
	.zero		1


	//   ....[51]....
        /*0474*/ 	.word	0x00002280
        /*0478*/ 	.word	0x000000ff
        /*047c*/ 	.word	0x00000040
        /*0480*/ 	.short	0x010a
        /*0482*/ 	.byte	0x05
	.zero		1


	//   ....[52]....
        /*0484*/ 	.word	0x000023c0
        /*0488*/ 	.word	0x00000003
        /*048c*/ 	.word	0x000000d0
        /*0490*/ 	.short	0x010a
        /*0492*/ 	.byte	0xff
	.zero		1


	//   ....[53]....
        /*0494*/ 	.word	0x00002510
        /*0498*/ 	.word	0x00000000
        /*049c*/ 	.word	0x00000000
        /*04a0*/ 	.short	0x0101
        /*04a2*/ 	.byte	0xff
	.zero		1


	//   ....[54]....
        /*04a4*/ 	.word	0x00002ad0
        /*04a8*/ 	.word	0x000000ff
        /*04ac*/ 	.word	0x00000000
        /*04b0*/ 	.short	0x010a
        /*04b2*/ 	.byte	0x04
	.zero		1


	//   ....[55]....
        /*04b4*/ 	.word	0x00002b60
        /*04b8*/ 	.word	0x000000ff
        /*04bc*/ 	.word	0x00000000
        /*04c0*/ 	.short	0x010a
        /*04c2*/ 	.byte	0x05
	.zero		1


	//   ....[56]....
        /*04c4*/ 	.word	0x00002bf0
        /*04c8*/ 	.word	0x000000ff
        /*04cc*/ 	.word	0x00000000
        /*04d0*/ 	.short	0x010a
        /*04d2*/ 	.byte	0x05
	.zero		1


	//   ....[57]....
        /*04d4*/ 	.word	0x00002c80
        /*04d8*/ 	.word	0x000000ff
        /*04dc*/ 	.word	0x00000000
        /*04e0*/ 	.short	0x010a
        /*04e2*/ 	.byte	0x05
	.zero		1


	//   ....[58]....
        /*04e4*/ 	.word	0x00002d10
        /*04e8*/ 	.word	0x000000ff
        /*04ec*/ 	.word	0x00000000
        /*04f0*/ 	.short	0x010a
        /*04f2*/ 	.byte	0x05
	.zero		1


	//   ....[59]....
        /*04f4*/ 	.word	0x00002da0
        /*04f8*/ 	.word	0x000000ff
        /*04fc*/ 	.word	0x00000000
        /*0500*/ 	.short	0x010a
        /*0502*/ 	.byte	0x05
	.zero		1


	//   ....[60]....
        /*0504*/ 	.word	0x00002e30
        /*0508*/ 	.word	0x000000ff
        /*050c*/ 	.word	0x00000000
        /*0510*/ 	.short	0x010a
        /*0512*/ 	.byte	0x05
	.zero		1


	//   ....[61]....
        /*0514*/ 	.word	0x00002ed0
        /*0518*/ 	.word	0x00000000
        /*051c*/ 	.word	0x00000000
        /*0520*/ 	.short	0x010a
        /*0522*/ 	.byte	0xff
	.zero		1


	//   ....[62]....
        /*0524*/ 	.word	0x00003010
        /*0528*/ 	.word	0x00000002
        /*052c*/ 	.word	0x00000130
        /*0530*/ 	.short	0x010a
        /*0532*/ 	.byte	0xff
	.zero		1


	//   ....[63]....
        /*0534*/ 	.word	0x00003070
        /*0538*/ 	.word	0x00000004
        /*053c*/ 	.word	0x00000000
        /*0540*/ 	.short	0x0101
        /*0542*/ 	.byte	0xff
	.zero		1


	//   ....[64]....
        /*0544*/ 	.word	0x00003090
        /*0548*/ 	.word	0x000000ff
        /*054c*/ 	.word	0x000000e0
        /*0550*/ 	.short	0x010a
        /*0552*/ 	.byte	0x04
	.zero		1


	//   ....[65]....
        /*0554*/ 	.word	0x000031b0
        /*0558*/ 	.word	0x00000002
        /*055c*/ 	.word	0x000000d0
        /*0560*/ 	.short	0x010a
        /*0562*/ 	.byte	0xff
	.zero		1


	//   ....[66]....
        /*0564*/ 	.word	0x000032c0
        /*0568*/ 	.word	0x00000002
        /*056c*/ 	.word	0x00000000
        /*0570*/ 	.short	0x0101
        /*0572*/ 	.byte	0xff
	.zero		1


	//   ....[67]....
        /*0574*/ 	.word	0x00003350
        /*0578*/ 	.word	0x000000ff
        /*057c*/ 	.word	0x000000e0
        /*0580*/ 	.short	0x0106
        /*0582*/ 	.byte	0x04
	.zero		1


	//   ....[68]....
        /*0584*/ 	.word	0x00003370
        /*0588*/ 	.word	0x000000ff
        /*058c*/ 	.word	0x000000e0
        /*0590*/ 	.short	0x010a
        /*0592*/ 	.byte	0x04
	.zero		1


	//   ....[69]....
        /*0594*/ 	.word	0x00003400
        /*0598*/ 	.word	0x000000ff
        /*059c*/ 	.word	0x000000e0
        /*05a0*/ 	.short	0x0106
        /*05a2*/ 	.byte	0x07
	.zero		1


	//   ....[70]....
        /*05a4*/ 	.word	0x00003440
        /*05a8*/ 	.word	0x00000000
        /*05ac*/ 	.word	0x000000e0
        /*05b0*/ 	.short	0x010a
        /*05b2*/ 	.byte	0xff
	.zero		1


	//   ....[71]....
        /*05b4*/ 	.word	0x00003690
        /*05b8*/ 	.word	0x000000ff
        /*05bc*/ 	.word	0x00000008
        /*05c0*/ 	.short	0x010a
        /*05c2*/ 	.byte	0x05
	.zero		1


	//   ....[72]....
        /*05c4*/ 	.word	0x000036b0
        /*05c8*/ 	.word	0x000000ff
        /*05cc*/ 	.word	0x00000008
        /*05d0*/ 	.short	0x010a
        /*05d2*/ 	.byte	0x05
	.zero		1


	//   ....[73]....
        /*05d4*/ 	.word	0x00003840
        /*05d8*/ 	.word	0x000000ff
        /*05dc*/ 	.word	0x00000008
        /*05e0*/ 	.short	0x010a
        /*05e2*/ 	.byte	0x05
	.zero		1


	//   ....[74]....
        /*05e4*/ 	.word	0x00003860
        /*05e8*/ 	.word	0x000000ff
        /*05ec*/ 	.word	0x00000008
        /*05f0*/ 	.short	0x010a
        /*05f2*/ 	.byte	0x05
	.zero		1


	//   ....[75]....
        /*05f4*/ 	.word	0x00003920
        /*05f8*/ 	.word	0x000000ff
        /*05fc*/ 	.word	0x00000000
        /*0600*/ 	.short	0x0101
        /*0602*/ 	.byte	0x04
	.zero		1


	//   ....[76]....
        /*0604*/ 	.word	0x00003c60
        /*0608*/ 	.word	0x00000000
        /*060c*/ 	.word	0x000000d0
        /*0610*/ 	.short	0x010a
        /*0612*/ 	.byte	0xff
	.zero		1


	//   ....[77]....
        /*0614*/ 	.word	0x00003d20
        /*0618*/ 	.word	0x00000000
        /*061c*/ 	.word	0x00000000
        /*0620*/ 	.short	0x0101
        /*0622*/ 	.byte	0xff
	.zero		1


	//   ....[78]....
        /*0624*/ 	.word	0x00003de0
        /*0628*/ 	.word	0x000000ff
        /*062c*/ 	.word	0x00000000
        /*0630*/ 	.short	0x010a
        /*0632*/ 	.byte	0x04
	.zero		1


	//   ....[79]....
        /*0634*/ 	.word	0x00003df0
        /*0638*/ 	.word	0x000000ff
        /*063c*/ 	.word	0x00000110
        /*0640*/ 	.short	0x010a
        /*0642*/ 	.byte	0x1f
	.zero		1


	//   ....[80]....
        /*0644*/ 	.word	0x00003ea0
        /*0648*/ 	.word	0x000000ff
        /*064c*/ 	.word	0x00000000
        /*0650*/ 	.short	0x010a
        /*0652*/ 	.byte	0x05
	.zero		1


	//   ....[81]....
        /*0654*/ 	.word	0x00003fd0
        /*0658*/ 	.word	0x000000ff
        /*065c*/ 	.word	0x00000000
        /*0660*/ 	.short	0x010a
        /*0662*/ 	.byte	0x04
	.zero		1


	//   ....[82]....
        /*0664*/ 	.word	0x000042d0
        /*0668*/ 	.word	0x000000ff
        /*066c*/ 	.word	0x00000000
        /*0670*/ 	.short	0x010a
        /*0672*/ 	.byte	0x04
	.zero		1


	//   ....[83]....
        /*0674*/ 	.word	0x00004360
        /*0678*/ 	.word	0x000000ff
        /*067c*/ 	.word	0x00000000
        /*0680*/ 	.short	0x010a
        /*0682*/ 	.byte	0x05
	.zero		1


	//   ....[84]....
        /*0684*/ 	.word	0x000043f0
        /*0688*/ 	.word	0x000000ff
        /*068c*/ 	.word	0x00000000
        /*0690*/ 	.short	0x010a
        /*0692*/ 	.byte	0x05
	.zero		1


	//   ....[85]....
        /*0694*/ 	.word	0x00004490
        /*0698*/ 	.word	0x00000000
        /*069c*/ 	.word	0x00000000
        /*06a0*/ 	.short	0x010a
        /*06a2*/ 	.byte	0xff
	.zero		1


	//   ....[86]....
        /*06a4*/ 	.word	0x000044d0
        /*06a8*/ 	.word	0x00000000
        /*06ac*/ 	.word	0x00000000
        /*06b0*/ 	.short	0x010a
        /*06b2*/ 	.byte	0xff
	.zero		1


	//   ....[87]....
        /*06b4*/ 	.word	0x00004540
        /*06b8*/ 	.word	0x000000ff
        /*06bc*/ 	.word	0x00000000
        /*06c0*/ 	.short	0x0101
        /*06c2*/ 	.byte	0x04
	.zero		1


	//   ....[88]....
        /*06c4*/ 	.word	0x00004580
        /*06c8*/ 	.word	0x000000ff
        /*06cc*/ 	.word	0x00000150
        /*06d0*/ 	.short	0x010a
        /*06d2*/ 	.byte	0x1a
	.zero		1


	//   ....[89]....
        /*06d4*/ 	.word	0x000045d0
        /*06d8*/ 	.word	0x000000ff
        /*06dc*/ 	.word	0x00000000
        /*06e0*/ 	.short	0x0101
        /*06e2*/ 	.byte	0x04
	.zero		1


	//   ....[90]....
        /*06e4*/ 	.word	0x00004aa0
        /*06e8*/ 	.word	0x0000000c
        /*06ec*/ 	.word	0x000000d0
        /*06f0*/ 	.short	0x010a
        /*06f2*/ 	.byte	0xff
	.zero		1


	//   ....[91]....
        /*06f4*/ 	.word	0x00004c10
        /*06f8*/ 	.word	0x00000000
        /*06fc*/ 	.word	0x00000000
        /*0700*/ 	.short	0x0101
        /*0702*/ 	.byte	0xff
	.zero		1


	//   ....[92]....
        /*0704*/ 	.word	0x000050b0
        /*0708*/ 	.word	0x000000ff
        /*070c*/ 	.word	0x000000c8
        /*0710*/ 	.short	0x010a
        /*0712*/ 	.byte	0x15
	.zero		1


	//   ....[93]....
        /*0714*/ 	.word	0x00005230
        /*0718*/ 	.word	0x000000ff
        /*071c*/ 	.word	0x000000a0
        /*0720*/ 	.short	0x010a
        /*0722*/ 	.byte	0x15
	.zero		1


	//   ....[94]....
        /*0724*/ 	.word	0x000053a0
        /*0728*/ 	.word	0x000000ff
        /*072c*/ 	.word	0x00000080
        /*0730*/ 	.short	0x010b
        /*0732*/ 	.byte	0x15
	.zero		1


	//   ....[95]....
        /*0734*/ 	.word	0x000053b0
        /*0738*/ 	.word	0x000000ff
        /*073c*/ 	.word	0x00000000
        /*0740*/ 	.short	0x0101
        /*0742*/ 	.byte	0x25
	.zero		1


	//   ....[96]....
        /*0744*/ 	.word	0x000053d0
        /*0748*/ 	.word	0x000000ff
        /*074c*/ 	.word	0x000000a8
        /*0750*/ 	.short	0x010a
        /*0752*/ 	.byte	0x15
	.zero		1


	//   ....[97]....
        /*0754*/ 	.word	0x00005500
        /*0758*/ 	.word	0x000000ff
        /*075c*/ 	.word	0x00000088
        /*0760*/ 	.short	0x010b
        /*0762*/ 	.byte	0x15
	.zero		1


	//   ....[98]....
        /*0764*/ 	.word	0x00005510
        /*0768*/ 	.word	0x000000ff
        /*076c*/ 	.word	0x00000000
        /*0770*/ 	.short	0x0101
        /*0772*/ 	.byte	0x1f
	.zero		1


	//   ....[99]....
        /*0774*/ 	.word	0x00005530
        /*0778*/ 	.word	0x000000ff
        /*077c*/ 	.word	0x000000b0
        /*0780*/ 	.short	0x010a
        /*0782*/ 	.byte	0x15
	.zero		1


	//   ....[100]....
        /*0784*/ 	.word	0x00005670
        /*0788*/ 	.word	0x000000ff
        /*078c*/ 	.word	0x00000090
        /*0790*/ 	.short	0x010b
        /*0792*/ 	.byte	0x15
	.zero		1


	//   ....[101]....
        /*0794*/ 	.word	0x00005680
        /*0798*/ 	.word	0x000000ff
        /*079c*/ 	.word	0x00000000
        /*07a0*/ 	.short	0x0101
        /*07a2*/ 	.byte	0x1e
	.zero		1


	//   ....[102]....
        /*07a4*/ 	.word	0x000056a0
        /*07a8*/ 	.word	0x000000ff
        /*07ac*/ 	.word	0x000000b8
        /*07b0*/ 	.short	0x010a
        /*07b2*/ 	.byte	0x15
	.zero		1


	//   ....[103]....
        /*07b4*/ 	.word	0x00005800
        /*07b8*/ 	.word	0x000000ff
        /*07bc*/ 	.word	0x00000098
        /*07c0*/ 	.short	0x010b
        /*07c2*/ 	.byte	0x15
	.zero		1


	//   ....[104]....
        /*07c4*/ 	.word	0x00005810
        /*07c8*/ 	.word	0x000000ff
        /*07cc*/ 	.word	0x00000000
        /*07d0*/ 	.short	0x0101
        /*07d2*/ 	.byte	0x1d
	.zero		1


	//   ....[105]....
        /*07d4*/ 	.word	0x00005820
        /*07d8*/ 	.word	0x000000ff
        /*07dc*/ 	.word	0x000000a0
        /*07e0*/ 	.short	0x010a
        /*07e2*/ 	.byte	0x15
	.zero		1


	//   ....[106]....
        /*07e4*/ 	.word	0x00005980
        /*07e8*/ 	.word	0x000000ff
        /*07ec*/ 	.word	0x00000080
        /*07f0*/ 	.short	0x010b
        /*07f2*/ 	.byte	0x15
	.zero		1


	//   ....[107]....
        /*07f4*/ 	.word	0x00005990
        /*07f8*/ 	.word	0x000000ff
        /*07fc*/ 	.word	0x00000000
        /*0800*/ 	.short	0x0101
        /*0802*/ 	.byte	0x25
	.zero		1


	//   ....[108]....
        /*0804*/ 	.word	0x000059a0
        /*0808*/ 	.word	0x000000ff
        /*080c*/ 	.word	0x000000a8
        /*0810*/ 	.short	0x010a
        /*0812*/ 	.byte	0x15
	.zero		1


	//   ....[109]....
        /*0814*/ 	.word	0x00005b00
        /*0818*/ 	.word	0x000000ff
        /*081c*/ 	.word	0x00000088
        /*0820*/ 	.short	0x010b
        /*0822*/ 	.byte	0x15
	.zero		1


	//   ....[110]....
        /*0824*/ 	.word	0x00005b10
        /*0828*/ 	.word	0x000000ff
        /*082c*/ 	.word	0x00000000
        /*0830*/ 	.short	0x0101
        /*0832*/ 	.byte	0x1f
	.zero		1


	//   ....[111]....
        /*0834*/ 	.word	0x00005b20
        /*0838*/ 	.word	0x000000ff
        /*083c*/ 	.word	0x000000b0
        /*0840*/ 	.short	0x010a
        /*0842*/ 	.byte	0x15
	.zero		1


	//   ....[112]....
        /*0844*/ 	.word	0x00005c70
        /*0848*/ 	.word	0x000000ff
        /*084c*/ 	.word	0x00000090
        /*0850*/ 	.short	0x010b
        /*0852*/ 	.byte	0x15
	.zero		1


	//   ....[113]....
        /*0854*/ 	.word	0x00005c80
        /*0858*/ 	.word	0x000000ff
        /*085c*/ 	.word	0x00000000
        /*0860*/ 	.short	0x0101
        /*0862*/ 	.byte	0x1e
	.zero		1


	//   ....[114]....
        /*0864*/ 	.word	0x00005c90
        /*0868*/ 	.word	0x000000ff
        /*086c*/ 	.word	0x000000b8
        /*0870*/ 	.short	0x010a
        /*0872*/ 	.byte	0x15
	.zero		1


	//   ....[115]....
        /*0874*/ 	.word	0x00005e80
        /*0878*/ 	.word	0x000000ff
        /*087c*/ 	.word	0x00000098
        /*0880*/ 	.short	0x010b
        /*0882*/ 	.byte	0x15
	.zero		1


	//   ....[116]....
        /*0884*/ 	.word	0x00005e90
        /*0888*/ 	.word	0x000000ff
        /*088c*/ 	.word	0x00000000
        /*0890*/ 	.short	0x0101
        /*0892*/ 	.byte	0x1d
	.zero		1


	//   ....[117]....
        /*0894*/ 	.word	0x00005eb0
        /*0898*/ 	.word	0x000000ff
        /*089c*/ 	.word	0x000000a0
        /*08a0*/ 	.short	0x010a
        /*08a2*/ 	.byte	0x15
	.zero		1


	//   ....[118]....
        /*08a4*/ 	.word	0x00005ed0
        /*08a8*/ 	.word	0x000000ff
        /*08ac*/ 	.word	0x000000a8
        /*08b0*/ 	.short	0x010a
        /*08b2*/ 	.byte	0x15
	.zero		1


	//   ....[119]....
        /*08b4*/ 	.word	0x00005ef0
        /*08b8*/ 	.word	0x000000ff
        /*08bc*/ 	.word	0x000000b0
        /*08c0*/ 	.short	0x010a
        /*08c2*/ 	.byte	0x15
	.zero		1


	//   ....[120]....
        /*08c4*/ 	.word	0x00005f40
        /*08c8*/ 	.word	0x00000002
        /*08cc*/ 	.word	0x000000b8
        /*08d0*/ 	.short	0x010a
        /*08d2*/ 	.byte	0xff
	.zero		1


	//   ....[121]....
        /*08d4*/ 	.word	0x00006250
        /*08d8*/ 	.word	0x00000003
        /*08dc*/ 	.word	0x000000d0
        /*08e0*/ 	.short	0x010a
        /*08e2*/ 	.byte	0xff
	.zero		1


	//   ....[122]....
        /*08e4*/ 	.word	0x000063d0
        /*08e8*/ 	.word	0x00000000
        /*08ec*/ 	.word	0x00000000
        /*08f0*/ 	.short	0x0101
        /*08f2*/ 	.byte	0xff
	.zero		1


	//   ....[123]....
        /*08f4*/ 	.word	0x00006ee0
        /*08f8*/ 	.word	0x000000ff
        /*08fc*/ 	.word	0x00000080
        /*0900*/ 	.short	0x010a
        /*0902*/ 	.byte	0x2b
	.zero		1


	//   ....[124]....
        /*0904*/ 	.word	0x00006f00
        /*0908*/ 	.word	0x00000053
        /*090c*/ 	.word	0x000000f0
        /*0910*/ 	.short	0x010a
        /*0912*/ 	.byte	0xff
	.zero		1


	//   ....[125]....
        /*0914*/ 	.word	0x00006ff0
        /*0918*/ 	.word	0x000000ff
        /*091c*/ 	.word	0x00000080
        /*0920*/ 	.short	0x010a
        /*0922*/ 	.byte	0x2b
	.zero		1


	//   ....[126]....
        /*0924*/ 	.word	0x000070e0
        /*0928*/ 	.word	0x00000053
        /*092c*/ 	.word	0x000000f0
        /*0930*/ 	.short	0x010a
        /*0932*/ 	.byte	0xff
	.zero		1


	//   ....[127]....
        /*0934*/ 	.word	0x000078b0
        /*0938*/ 	.word	0x00000000
        /*093c*/ 	.word	0x00000000
        /*0940*/ 	.short	0x0101
        /*0942*/ 	.byte	0xff
	.zero		1


	//   ....[128]....
        /*0944*/ 	.word	0x000078c0
        /*0948*/ 	.word	0x00000003
        /*094c*/ 	.word	0x00000080
        /*0950*/ 	.short	0x010a
        /*0952*/ 	.byte	0xff
	.zero		1


	//   ....[129]....
        /*0954*/ 	.word	0x000079a0
        /*0958*/ 	.word	0x00000003
        /*095c*/ 	.word	0x00000080
        /*0960*/ 	.short	0x010a
        /*0962*/ 	.byte	0xff
	.zero		1


	//   ....[130]....
        /*0964*/ 	.word	0x00008200
        /*0968*/ 	.word	0x00000058
        /*096c*/ 	.word	0x00000000
        /*0970*/ 	.short	0x0101
        /*0972*/ 	.byte	0xff
	.zero		1


	//   ....[131]....
        /*0974*/ 	.word	0x00008220
        /*0978*/ 	.word	0x00000028
        /*097c*/ 	.word	0x00000080
        /*0980*/ 	.short	0x010a
        /*0982*/ 	.byte	0xff
	.zero		1


	//   ....[132]....
        /*0984*/ 	.word	0x000082f0
        /*0988*/ 	.word	0x00000028
        /*098c*/ 	.word	0x00000080
        /*0990*/ 	.short	0x010a
        /*0992*/ 	.byte	0xff
	.zero		1


	//   ....[133]....
        /*0994*/ 	.word	0x00008b40
        /*0998*/ 	.word	0x00000058
        /*099c*/ 	.word	0x00000000
        /*09a0*/ 	.short	0x0101
        /*09a2*/ 	.byte	0xff
	.zero		1


	//   ....[134]....
        /*09a4*/ 	.word	0x00008b60
        /*09a8*/ 	.word	0x00000059
        /*09ac*/ 	.word	0x00000080
        /*09b0*/ 	.short	0x010a
        /*09b2*/ 	.byte	0xff
	.zero		1


	//   ....[135]....
        /*09b4*/ 	.word	0x00008c40
        /*09b8*/ 	.word	0x00000059
        /*09bc*/ 	.word	0x00000080
        /*09c0*/ 	.short	0x010a
        /*09c2*/ 	.byte	0xff
	.zero		1


	//   ....[136]....
        /*09c4*/ 	.word	0x000094d0
        /*09c8*/ 	.word	0x0000005c
        /*09cc*/ 	.word	0x00000000
        /*09d0*/ 	.short	0x0101
        /*09d2*/ 	.byte	0xff
	.zero		1


	//   ....[137]....
        /*09d4*/ 	.word	0x000094f0
        /*09d8*/ 	.word	0x0000005a
        /*09dc*/ 	.word	0x00000080
        /*09e0*/ 	.short	0x010a
        /*09e2*/ 	.byte	0xff
	.zero		1


	//   ....[138]....
        /*09e4*/ 	.word	0x000095c0
        /*09e8*/ 	.word	0x0000005a
        /*09ec*/ 	.word	0x00000080
        /*09f0*/ 	.short	0x010a
        /*09f2*/ 	.byte	0xff
	.zero		1


	//   ....[139]....
        /*09f4*/ 	.word	0x00009e90
        /*09f8*/ 	.word	0x0000005c
        /*09fc*/ 	.word	0x00000000
        /*0a00*/ 	.short	0x0101
        /*0a02*/ 	.byte	0xff
	.zero		1


	//   ....[140]....
        /*0a04*/ 	.word	0x00009eb0
        /*0a08*/ 	.word	0x0000005a
        /*0a0c*/ 	.word	0x00000080
        /*0a10*/ 	.short	0x010a
        /*0a12*/ 	.byte	0xff
	.zero		1


	//   ....[141]....
        /*0a14*/ 	.word	0x00009f80
        /*0a18*/ 	.word	0x0000005a
        /*0a1c*/ 	.word	0x00000080
        /*0a20*/ 	.short	0x010a
        /*0a22*/ 	.byte	0xff
	.zero		1


	//   ....[142]....
        /*0a24*/ 	.word	0x0000a820
        /*0a28*/ 	.word	0x0000005c
        /*0a2c*/ 	.word	0x00000000
        /*0a30*/ 	.short	0x0101
        /*0a32*/ 	.byte	0xff
	.zero		1


	//   ....[143]....
        /*0a34*/ 	.word	0x0000a840
        /*0a38*/ 	.word	0x0000005a
        /*0a3c*/ 	.word	0x00000080
        /*0a40*/ 	.short	0x010a
        /*0a42*/ 	.byte	0xff
	.zero		1


	//   ....[144]....
        /*0a44*/ 	.word	0x0000a910
        /*0a48*/ 	.word	0x0000005a
        /*0a4c*/ 	.word	0x00000080
        /*0a50*/ 	.short	0x010a
        /*0a52*/ 	.byte	0xff
	.zero		1


	//   ....[145]....
        /*0a54*/ 	.word	0x0000b1b0
        /*0a58*/ 	.word	0x0000005a
        /*0a5c*/ 	.word	0x00000000
        /*0a60*/ 	.short	0x0101
        /*0a62*/ 	.byte	0xff
	.zero		1


	//   ....[146]....
        /*0a64*/ 	.word	0x0000b1d0
        /*0a68*/ 	.word	0x00000059
        /*0a6c*/ 	.word	0x00000080
        /*0a70*/ 	.short	0x010a
        /*0a72*/ 	.byte	0xff
	.zero		1


	//   ....[147]....
        /*0a74*/ 	.word	0x0000b2a0
        /*0a78*/ 	.word	0x00000059
        /*0a7c*/ 	.word	0x00000080
        /*0a80*/ 	.short	0x010a
        /*0a82*/ 	.byte	0xff
	.zero		1


	//   ....[148]....
        /*0a84*/ 	.word	0x0000b5b0
        /*0a88*/ 	.word	0x00000053
        /*0a8c*/ 	.word	0x00000000
        /*0a90*/ 	.short	0x0101
        /*0a92*/ 	.byte	0xff
	.zero		1


	//   ....[149]....
        /*0a94*/ 	.word	0x0000bb40
        /*0a98*/ 	.word	0x00000002
        /*0a9c*/ 	.word	0x00000000
        /*0aa0*/ 	.short	0x0101
        /*0aa2*/ 	.byte	0xff
	.zero		1


	//   ....[150]....
        /*0aa4*/ 	.word	0x0000be10
        /*0aa8*/ 	.word	0x000000ff
        /*0aac*/ 	.word	0x00000000
        /*0ab0*/ 	.short	0x0101
        /*0ab2*/ 	.byte	0x06
	.zero		1


	//   ....[151]....
        /*0ab4*/ 	.word	0x0000be30
        /*0ab8*/ 	.word	0x00000000
        /*0abc*/ 	.word	0x00000140
        /*0ac0*/ 	.short	0x010a
        /*0ac2*/ 	.byte	0xff
	.zero		1


	//   ....[152]....
        /*0ac4*/ 	.word	0x0000be90
        /*0ac8*/ 	.word	0x00000000
        /*0acc*/ 	.word	0x00000040
        /*0ad0*/ 	.short	0x010a
        /*0ad2*/ 	.byte	0xff
	.zero		1


	//   ....[153]....
        /*0ad4*/ 	.word	0x0000bef0
        /*0ad8*/ 	.word	0x00000000
        /*0adc*/ 	.word	0x00000040
        /*0ae0*/ 	.short	0x010a
        /*0ae2*/ 	.byte	0xff
	.zero		1


	//   ....[154]....
        /*0ae4*/ 	.word	0x0000bf40
        /*0ae8*/ 	.word	0x00000003
        /*0aec*/ 	.word	0x000000d0
        /*0af0*/ 	.short	0x010a
        /*0af2*/ 	.byte	0xff
	.zero		1


	//   ....[155]....
        /*0af4*/ 	.word	0x0000bfa0
        /*0af8*/ 	.word	0x00000000
        /*0afc*/ 	.word	0x00000000
        /*0b00*/ 	.short	0x010a
        /*0b02*/ 	.byte	0xff
	.zero		1


	//   ....[156]....
        /*0b04*/ 	.word	0x0000c000
        /*0b08*/ 	.word	0x00000000
        /*0b0c*/ 	.word	0x00000000
        /*0b10*/ 	.short	0x010a
        /*0b12*/ 	.byte	0xff
	.zero		1


	//   ....[157]....
        /*0b14*/ 	.word	0x0000c060
        /*0b18*/ 	.word	0x00000000
        /*0b1c*/ 	.word	0x00000000
        /*0b20*/ 	.short	0x010a
        /*0b22*/ 	.byte	0xff
	.zero		1


	//   ....[158]....
        /*0b24*/ 	.word	0x0000c0c0
        /*0b28*/ 	.word	0x00000000
        /*0b2c*/ 	.word	0x00000000
        /*0b30*/ 	.short	0x010a
        /*0b32*/ 	.byte	0xff
	.zero		1


	//   ....[159]....
        /*0b34*/ 	.word	0x0000c120
        /*0b38*/ 	.word	0x00000000
        /*0b3c*/ 	.word	0x00000000
        /*0b40*/ 	.short	0x010a
        /*0b42*/ 	.byte	0xff
	.zero		1


	//   ....[160]....
        /*0b44*/ 	.word	0x0000c180
        /*0b48*/ 	.word	0x00000000
        /*0b4c*/ 	.word	0x00000000
        /*0b50*/ 	.short	0x010a
        /*0b52*/ 	.byte	0xff
	.zero		1


	//   ....[161]....
        /*0b54*/ 	.word	0x0000c1e0
        /*0b58*/ 	.word	0x00000000
        /*0b5c*/ 	.word	0x00000000
        /*0b60*/ 	.short	0x010a
        /*0b62*/ 	.byte	0xff
	.zero		1


	//   ....[162]....
        /*0b64*/ 	.word	0x0000c230
        /*0b68*/ 	.word	0x00000002
        /*0b6c*/ 	.word	0x00000130
        /*0b70*/ 	.short	0x010a
        /*0b72*/ 	.byte	0xff
	.zero		1


	//   ....[163]....
        /*0b74*/ 	.word	0x0000c290
        /*0b78*/ 	.word	0x00000002
        /*0b7c*/ 	.word	0x000000e0
        /*0b80*/ 	.short	0x010a
        /*0b82*/ 	.byte	0xff
	.zero		1


	//   ....[164]....
        /*0b84*/ 	.word	0x0000c2e0
        /*0b88*/ 	.word	0x00000002
        /*0b8c*/ 	.word	0x000000d0
        /*0b90*/ 	.short	0x010a
        /*0b92*/ 	.byte	0xff
	.zero		1


	//   ....[165]....
        /*0b94*/ 	.word	0x0000c340
        /*0b98*/ 	.word	0x00000000
        /*0b9c*/ 	.word	0x000000e0
        /*0ba0*/ 	.short	0x010a
        /*0ba2*/ 	.byte	0xff
	.zero		1


	//   ....[166]....
        /*0ba4*/ 	.word	0x0000c3a0
        /*0ba8*/ 	.word	0x00000000
        /*0bac*/ 	.word	0x00000008
        /*0bb0*/ 	.short	0x010a
        /*0bb2*/ 	.byte	0xff
	.zero		1


	//   ....[167]....
        /*0bb4*/ 	.word	0x0000c490
        /*0bb8*/ 	.word	0x00000000
        /*0bbc*/ 	.word	0x00000008
        /*0bc0*/ 	.short	0x010a
        /*0bc2*/ 	.byte	0xff
	.zero		1


	//   ....[168]....
        /*0bc4*/ 	.word	0x0000c4e0
        /*0bc8*/ 	.word	0x00000000
        /*0bcc*/ 	.word	0x000000d0
        /*0bd0*/ 	.short	0x010a
        /*0bd2*/ 	.byte	0xff
	.zero		1


	//   ....[169]....
        /*0bd4*/ 	.word	0x0000c540
        /*0bd8*/ 	.word	0x00000000
        /*0bdc*/ 	.word	0x00000110
        /*0be0*/ 	.short	0x010a
        /*0be2*/ 	.byte	0xff
	.zero		1


	//   ....[170]....
        /*0be4*/ 	.word	0x0000c5a0
        /*0be8*/ 	.word	0x00000000
        /*0bec*/ 	.word	0x00000000
        /*0bf0*/ 	.short	0x010a
        /*0bf2*/ 	.byte	0xff
	.zero		1


	//   ....[171]....
        /*0bf4*/ 	.word	0x0000c600
        /*0bf8*/ 	.word	0x00000000
        /*0bfc*/ 	.word	0x00000000
        /*0c00*/ 	.short	0x010a
        /*0c02*/ 	.byte	0xff
	.zero		1


	//   ....[172]....
        /*0c04*/ 	.word	0x0000c660
        /*0c08*/ 	.word	0x00000000
        /*0c0c*/ 	.word	0x00000000
        /*0c10*/ 	.short	0x010a
        /*0c12*/ 	.byte	0xff
	.zero		1


	//   ....[173]....
        /*0c14*/ 	.word	0x0000c6c0
        /*0c18*/ 	.word	0x00000000
        /*0c1c*/ 	.word	0x00000000
        /*0c20*/ 	.short	0x010a
        /*0c22*/ 	.byte	0xff
	.zero		1


	//   ....[174]....
        /*0c24*/ 	.word	0x0000c720
        /*0c28*/ 	.word	0x00000000
        /*0c2c*/ 	.word	0x00000150
        /*0c30*/ 	.short	0x010a
        /*0c32*/ 	.byte	0xff
	.zero		1


	//   ....[175]....
        /*0c34*/ 	.word	0x0000c770
        /*0c38*/ 	.word	0x0000000c
        /*0c3c*/ 	.word	0x000000d0
        /*0c40*/ 	.short	0x010a
        /*0c42*/ 	.byte	0xff
	.zero		1


	//   ....[176]....
        /*0c44*/ 	.word	0x0000c7d0
        /*0c48*/ 	.word	0x00000000
        /*0c4c*/ 	.word	0x000000c8
        /*0c50*/ 	.short	0x010a
        /*0c52*/ 	.byte	0xff
	.zero		1


	//   ....[177]....
        /*0c54*/ 	.word	0x0000c830
        /*0c58*/ 	.word	0x00000009
        /*0c5c*/ 	.word	0x000000a0
        /*0c60*/ 	.short	0x010a
        /*0c62*/ 	.byte	0xff
	.zero		1


	//   ....[178]....
        /*0c64*/ 	.word	0x0000c890
        /*0c68*/ 	.word	0x00000009
        /*0c6c*/ 	.word	0x000000a8
        /*0c70*/ 	.short	0x010a
        /*0c72*/ 	.byte	0xff
	.zero		1


	//   ....[179]....
        /*0c74*/ 	.word	0x0000c8f0
        /*0c78*/ 	.word	0x00000009
        /*0c7c*/ 	.word	0x000000b0
        /*0c80*/ 	.short	0x010a
        /*0c82*/ 	.byte	0xff
	.zero		1


	//   ....[180]....
        /*0c84*/ 	.word	0x0000c950
        /*0c88*/ 	.word	0x00000009
        /*0c8c*/ 	.word	0x000000b8
        /*0c90*/ 	.short	0x010a
        /*0c92*/ 	.byte	0xff
	.zero		1


	//   ....[181]....
        /*0c94*/ 	.word	0x0000c9b0
        /*0c98*/ 	.word	0x00000000
        /*0c9c*/ 	.word	0x000000a0
        /*0ca0*/ 	.short	0x010a
        /*0ca2*/ 	.byte	0xff
	.zero		1


	//   ....[182]....
        /*0ca4*/ 	.word	0x0000ca10
        /*0ca8*/ 	.word	0x00000000
        /*0cac*/ 	.word	0x000000a8
        /*0cb0*/ 	.short	0x010a
        /*0cb2*/ 	.byte	0xff
	.zero		1


	//   ....[183]....
        /*0cb4*/ 	.word	0x0000ca70
        /*0cb8*/ 	.word	0x00000000
        /*0cbc*/ 	.word	0x000000b0
        /*0cc0*/ 	.short	0x010a
        /*0cc2*/ 	.byte	0xff
	.zero		1


	//   ....[184]....
        /*0cc4*/ 	.word	0x0000cad0
        /*0cc8*/ 	.word	0x00000000
        /*0ccc*/ 	.word	0x000000b8
        /*0cd0*/ 	.short	0x010a
        /*0cd2*/ 	.byte	0xff
	.zero		1


	//   ....[185]....
        /*0cd4*/ 	.word	0x0000cb30
        /*0cd8*/ 	.word	0x00000003
        /*0cdc*/ 	.word	0x000000a0
        /*0ce0*/ 	.short	0x010a
        /*0ce2*/ 	.byte	0xff
	.zero		1


	//   ....[186]....
        /*0ce4*/ 	.word	0x0000cb90
        /*0ce8*/ 	.word	0x00000003
        /*0cec*/ 	.word	0x000000a8
        /*0cf0*/ 	.short	0x010a
        /*0cf2*/ 	.byte	0xff
	.zero		1


	//   ....[187]....
        /*0cf4*/ 	.word	0x0000cbf0
        /*0cf8*/ 	.word	0x00000003
        /*0cfc*/ 	.word	0x000000b0
        /*0d00*/ 	.short	0x010a
        /*0d02*/ 	.byte	0xff
	.zero		1


	//   ....[188]....
        /*0d04*/ 	.word	0x0000cc40
        /*0d08*/ 	.word	0x00000003
        /*0d0c*/ 	.word	0x000000d0
        /*0d10*/ 	.short	0x010a
        /*0d12*/ 	.byte	0xff
	.zero		1


	//   ....[189]....
        /*0d14*/ 	.word	0x0000cca0
        /*0d18*/ 	.word	0x00000002
        /*0d1c*/ 	.word	0x00000080
        /*0d20*/ 	.short	0x010a
        /*0d22*/ 	.byte	0xff
	.zero		1


	//   ....[190]....
        /*0d24*/ 	.word	0x0000ccf0
        /*0d28*/ 	.word	0x00000053
        /*0d2c*/ 	.word	0x000000f0
        /*0d30*/ 	.short	0x010a
        /*0d32*/ 	.byte	0xff
	.zero		1


	//   ....[191]....
        /*0d34*/ 	.word	0x0000cd40
        /*0d38*/ 	.word	0x00000003
        /*0d3c*/ 	.word	0x00000080
        /*0d40*/ 	.short	0x010a
        /*0d42*/ 	.byte	0xff
	.zero		1


	//   ....[192]....
        /*0d44*/ 	.word	0x0000cd90
        /*0d48*/ 	.word	0x00000028
        /*0d4c*/ 	.word	0x00000080
        /*0d50*/ 	.short	0x010a
        /*0d52*/ 	.byte	0xff
	.zero		1


	//   ....[193]....
        /*0d54*/ 	.word	0x0000cde0
        /*0d58*/ 	.word	0x00000059
        /*0d5c*/ 	.word	0x00000080
        /*0d60*/ 	.short	0x010a
        /*0d62*/ 	.byte	0xff
	.zero		1


	//   ....[194]....
        /*0d64*/ 	.word	0x0000ce30
        /*0d68*/ 	.word	0x0000005a
        /*0d6c*/ 	.word	0x00000080
        /*0d70*/ 	.short	0x010a
        /*0d72*/ 	.byte	0xff
	.zero		1


	//   ....[195]....
        /*0d74*/ 	.word	0x0000ce80
        /*0d78*/ 	.word	0x0000005a
        /*0d7c*/ 	.word	0x00000080
        /*0d80*/ 	.short	0x010a
        /*0d82*/ 	.byte	0xff
	.zero		1


	//   ....[196]....
        /*0d84*/ 	.word	0x0000ced0
        /*0d88*/ 	.word	0x0000005a
        /*0d8c*/ 	.word	0x00000080
        /*0d90*/ 	.short	0x010a
        /*0d92*/ 	.byte	0xff
	.zero		1


	//   ....[197]....
        /*0d94*/ 	.word	0x0000cf20
        /*0d98*/ 	.word	0x00000059
        /*0d9c*/ 	.word	0x00000080
        /*0da0*/ 	.short	0x010a
        /*0da2*/ 	.byte	0xff
	.zero		1


	//----- nvinfo : EIATTR_NUM_MBARRIERS
	.align		4
.L_47:
        /*0da4*/ 	.byte	0x03, 0x38
        /*0da6*/ 	.short	0x002b


	//----- nvinfo : EIATTR_EXIT_INSTR_OFFSETS
	.align		4
        /*0da8*/ 	.byte	0x04, 0x1c
        /*0daa*/ 	.short	(.L_49 - .L_48)


	//   ....[0]....
.L_48:
        /*0dac*/ 	.word	0x00002f00


	//   ....[1]....
        /*0db0*/ 	.word	0x00003410


	//   ....[2]....
        /*0db4*/ 	.word	0x00003470


	//   ....[3]....
        /*0db8*/ 	.word	0x00004800


	//   ....[4]....
        /*0dbc*/ 	.word	0x00005f70


	//   ....[5]....
        /*0dc0*/ 	.word	0x00005fb0


	//   ....[6]....
        /*0dc4*/ 	.word	0x0000bd00


	//   ....[7]....
        /*0dc8*/ 	.word	0x0000bd70


	//   ....[8]....
        /*0dcc*/ 	.word	0x0000bda0


	//   ....[9]....
        /*0dd0*/ 	.word	0x0000be20


	//----- nvinfo : EIATTR_MAX_THREADS
	.align		4
.L_49:
        /*0dd4*/ 	.byte	0x04, 0x05
        /*0dd6*/ 	.short	(.L_51 - .L_50)
.L_50:
        /*0dd8*/ 	.word	0x00000100
        /*0ddc*/ 	.word	0x00000001
        /*0de0*/ 	.word	0x00000001


	//----- nvinfo : EIATTR_CRS_STACK_SIZE
	.align		4
.L_51:
        /*0de4*/ 	.byte	0x04, 0x1e
        /*0de6*/ 	.short	(.L_53 - .L_52)
.L_52:
        /*0de8*/ 	.word	0x00000000


	//----- nvinfo : EIATTR_CBANK_PARAM_SIZE
	.align		4
.L_53:
        /*0dec*/ 	.byte	0x03, 0x19
        /*0dee*/ 	.short	0x0800


	//----- nvinfo : EIATTR_PARAM_CBANK
	.align		4
        /*0df0*/ 	.byte	0x04, 0x0a
        /*0df2*/ 	.short	(.L_55 - .L_54)
	.align		4
.L_54:
        /*0df4*/ 	.word	index@(.nv.constant0._ZN7cutlass13device_kernelINS_4gemm6kernel13GemmUniversalIN4cute5tupleIJiiiiEEENS1_10collective13CollectiveMmaINS1_35MainloopSm100TmaUmmaWarpSpecializedILi8ELi2ELi4ENS5_IJNS4_1CILi2EEENSA_ILi4EEENSA_ILi1EEEEEEEENS5_IJNSA_ILi256EEENSA_ILi128EEENSA_ILi32EEEEEENS_10tfloat32_tENS5_IJlSD_lEEESK_SL_NS4_8TiledMMAINS4_8MMA_AtomIJNS4_23SM100_MMA_TF32_2x1SM_SSISK_SK_fLi256ELi128ELNS4_4UMMA5MajorE0ELSQ_0ELNSP_7ScaleInE0ELSR_0EEEEEENS4_6LayoutINS5_IJSD_SD_SD_EEENS5_IJNSA_ILi0EEESW_SW_EEEEENS5_IJNS4_10UnderscoreESZ_SZ_EEEEENS4_28SM100_TMA_2SM_LOAD_MULTICASTENS4_14ComposedLayoutINS4_7SwizzleILi3ELi4ELi3EEENS4_18smem_ptr_flag_bitsILi32EEENSU_INS5_IJNSA_ILi8EEESI_EEENS5_IJSI_SD_EEEEEEEvNS4_8identityENS4_18SM100_TMA_2SM_LOADES1C_vS1D_EENS_8epilogue10collective18CollectiveEpilogueINS1G_23Sm100TmaWarpSpecializedILi4ELi2ELi16ELb1ELb0EEEJNS5_IJSH_SH_SI_EEENS5_IJNSU_ISH_SD_EENSU_INSA_ILi16EEESD_EEEEESK_SL_SK_SL_NS1G_6fusion15FusionCallbacksIS1K_NS1Q_17LinearCombinationISK_fSK_fLNS_15FloatRoundStyleE2EEES1L_S1P_JEEENS4_5SM1004TMEM4LOAD26SM100_TMEM_LOAD_32dp32b16xENS4_13SM90_TMA_LOADENS13_INS14_ILi2ELi4ELi3EEES17_NSU_INS5_IJS18_S1N_EEENS5_IJS1N_SD_EEEEEEENS4_39AutoVectorizingCopyWithAssumedAlignmentILi128EEENS4_14SM90_TMA_STOREES25_S27_S27_EEEvvEEEEvNT_6ParamsE)
        /*0df8*/ 	.short	0x0380
        /*0dfa*/ 	.short	0x0800


	//----- nvinfo : EIATTR_SW_WAR
	.align		4
.L_55:
        /*0dfc*/ 	.byte	0x04, 0x36
        /*0dfe*/ 	.short	(.L_57 - .L_56)
.L_56:
        /*0e00*/ 	.word	0x00000008
.L_57:


//--------------------- .nv.callgraph             --------------------------
	.section	.nv.callgraph,"",@"SHT_CUDA_CALLGRAPH"
	.align	4
	.sectionentsize	8
	.align		4
        /*0000*/ 	.word	0x00000000
	.align		4
        /*0004*/ 	.word	0xffffffff
	.align		4
        /*0008*/ 	.word	index@(_ZN7cutlass13device_kernelINS_4gemm6kernel13GemmUniversalIN4cute5tupleIJiiiiEEENS1_10collective13CollectiveMmaINS1_35MainloopSm100TmaUmmaWarpSpecializedILi8ELi2ELi4ENS5_IJNS4_1CILi2EEENSA_ILi4EEENSA_ILi1EEEEEEEENS5_IJNSA_ILi256EEENSA_ILi128EEENSA_ILi32EEEEEENS_10tfloat32_tENS5_IJlSD_lEEESK_SL_NS4_8TiledMMAINS4_8MMA_AtomIJNS4_23SM100_MMA_TF32_2x1SM_SSISK_SK_fLi256ELi128ELNS4_4UMMA5MajorE0ELSQ_0ELNSP_7ScaleInE0ELSR_0EEEEEENS4_6LayoutINS5_IJSD_SD_SD_EEENS5_IJNSA_ILi0EEESW_SW_EEEEENS5_IJNS4_10UnderscoreESZ_SZ_EEEEENS4_28SM100_TMA_2SM_LOAD_MULTICASTENS4_14ComposedLayoutINS4_7SwizzleILi3ELi4ELi3EEENS4_18smem_ptr_flag_bitsILi32EEENSU_INS5_IJNSA_ILi8EEESI_EEENS5_IJSI_SD_EEEEEEEvNS4_8identityENS4_18SM100_TMA_2SM_LOADES1C_vS1D_EENS_8epilogue10collective18CollectiveEpilogueINS1G_23Sm100TmaWarpSpecializedILi4ELi2ELi16ELb1ELb0EEEJNS5_IJSH_SH_SI_EEENS5_IJNSU_ISH_SD_EENSU_INSA_ILi16EEESD_EEEEESK_SL_SK_SL_NS1G_6fusion15FusionCallbacksIS1K_NS1Q_17LinearCombinationISK_fSK_fLNS_15FloatRoundStyleE2EEES1L_S1P_JEEENS4_5SM1004TMEM4LOAD26SM100_TMEM_LOAD_32dp32b16xENS4_13SM90_TMA_LOADENS13_INS14_ILi2ELi4ELi3EEES17_NSU_INS5_IJS18_S1N_EEENS5_IJS1N_SD_EEEEEEENS4_39AutoVectorizingCopyWithAssumedAlignmentILi128EEENS4_14SM90_TMA_STOREES25_S27_S27_EEEvvEEEEvNT_6ParamsE)
	.align		4
        /*000c*/ 	.word	index@(__assertfail)
	.align		4
        /*0010*/ 	.word	0x00000000
	.align		4
        /*0014*/ 	.word	0xfffffffe
	.align		4
        /*0018*/ 	.word	0x00000000
	.align		4
        /*001c*/ 	.word	0xfffffffd
	.align		4
        /*0020*/ 	.word	0x00000000
	.align		4
        /*0024*/ 	.word	0xfffffffc


//--------------------- .nv.constant4             --------------------------
	.section	.nv.constant4,"a",@progbits
	.align	8
	.align		8
.nv.constant4:
        /*0000*/ 	.dword	__assertfail
	.align		8
        /*0008*/ 	.dword	__unnamed_1
	.align		8
        /*0010*/ 	.dword	__unnamed_2
	.align		8
        /*0018*/ 	.dword	_ZN40_INTERNAL_2fdb5896_4_k_cu_d79133a7_279314cuda3std3__45__cpo5beginE
	.align		8
        /*0020*/ 	.dword	_ZN40_INTERNAL_2fdb5896_4_k_cu_d79133a7_279314cuda3std3__45__cpo3endE
	.align		8
        /*0028*/ 	.dword	_ZN40_INTERNAL_2fdb5896_4_k_cu_d79133a7_279314cuda3std3__45__cpo6cbeginE
	.align		8
        /*0030*/ 	.dword	_ZN40_INTERNAL_2fdb5896_4_k_cu_d79133a7_279314cuda3std3__45__cpo4cendE
	.align		8
        /*0038*/ 	.dword	_ZN40_INTERNAL_2fdb5896_4_k_cu_d79133a7_279314cuda3std3__442_GLOBAL__N__2fdb5896_4_k_cu_d79133a7_279316ignoreE
	.align		8
        /*0040*/ 	.dword	_ZN40_INTERNAL_2fdb5896_4_k_cu_d79133a7_279314cuda3std3__419piecewise_constructE
	.align		8
        /*0048*/ 	.dword	_ZN40_INTERNAL_2fdb5896_4_k_cu_d79133a7_279314cuda3std3__48in_placeE
	.align		8
        /*0050*/ 	.dword	_ZN40_INTERNAL_2fdb5896_4_k_cu_d79133a7_279314cuda3std6ranges3__45__cpo4swapE
	.align		8
        /*0058*/ 	.dword	_ZN40_INTERNAL_2fdb5896_4_k_cu_d79133a7_279314cuda3std6ranges3__45__cpo9iter_moveE
	.align		8
        /*0060*/ 	.dword	_ZN40_INTERNAL_2fdb5896_4_k_cu_d79133a7_279314cute7productE
	.align		8
        /*0068*/ 	.dword	_ZN40_INTERNAL_2fdb5896_4_k_cu_d79133a7_279314cute1_E
	.align		8
        /*0070*/ 	.dword	$str$25
	.align		8
        /*0078*/ 	.dword	$str$26
	.align		8
        /*0080*/ 	.dword	$str$27
	.align		8
        /*0088*/ 	.dword	$str$28


//--------------------- .text._ZN7cutlass13device_kernelINS_4gemm6kernel13GemmUniversalIN4cute5tupleIJiiiiEEENS1_10collective13CollectiveMmaINS1_35MainloopSm100TmaUmmaWarpSpecializedILi8ELi2ELi4ENS5_IJNS4_1CILi2EEENSA_ILi4EEENSA_ILi1EEEEEEEENS5_IJNSA_ILi256EEENSA_ILi128EEENSA_ILi32EEEEEENS_10tfloat32_tENS5_IJlSD_lEEESK_SL_NS4_8TiledMMAINS4_8MMA_AtomIJNS4_23SM100_MMA_TF32_2x1SM_SSISK_SK_fLi256ELi128ELNS4_4UMMA5MajorE0ELSQ_0ELNSP_7ScaleInE0ELSR_0EEEEEENS4_6LayoutINS5_IJSD_SD_SD_EEENS5_IJNSA_ILi0EEESW_SW_EEEEENS5_IJNS4_10UnderscoreESZ_SZ_EEEEENS4_28SM100_TMA_2SM_LOAD_MULTICASTENS4_14ComposedLayoutINS4_7SwizzleILi3ELi4ELi3EEENS4_18smem_ptr_flag_bitsILi32EEENSU_INS5_IJNSA_ILi8EEESI_EEENS5_IJSI_SD_EEEEEEEvNS4_8identityENS4_18SM100_TMA_2SM_LOADES1C_vS1D_EENS_8epilogue10collective18CollectiveEpilogueINS1G_23Sm100TmaWarpSpecializedILi4ELi2ELi16ELb1ELb0EEEJNS5_IJSH_SH_SI_EEENS5_IJNSU_ISH_SD_EENSU_INSA_ILi16EEESD_EEEEESK_SL_SK_SL_NS1G_6fusion15FusionCallbacksIS1K_NS1Q_17LinearCombinationISK_fSK_fLNS_15FloatRoundStyleE2EEES1L_S1P_JEEENS4_5SM1004TMEM4LOAD26SM100_TMEM_LOAD_32dp32b16xENS4_13SM90_TMA_LOADENS13_INS14_ILi2ELi4ELi3EEES17_NSU_INS5_IJS18_S1N_EEENS5_IJS1N_SD_EEEEEEENS4_39AutoVectorizingCopyWithAssumedAlignmentILi128EEENS4_14SM90_TMA_STOREES25_S27_S27_EEEvvEEEEvNT_6ParamsE --------------------------
	.section	.text._ZN7cutlass13device_kernelINS_4gemm6kernel13GemmUniversalIN4cute5tupleIJiiiiEEENS1_10collective13CollectiveMmaINS1_35MainloopSm100TmaUmmaWarpSpecializedILi8ELi2ELi4ENS5_IJNS4_1CILi2EEENSA_ILi4EEENSA_ILi1EEEEEEEENS5_IJNSA_ILi256EEENSA_ILi128EEENSA_ILi32EEEEEENS_10tfloat32_tENS5_IJlSD_lEEESK_SL_NS4_8TiledMMAINS4_8MMA_AtomIJNS4_23SM100_MMA_TF32_2x1SM_SSISK_SK_fLi256ELi128ELNS4_4UMMA5MajorE0ELSQ_0ELNSP_7ScaleInE0ELSR_0EEEEEENS4_6LayoutINS5_IJSD_SD_SD_EEENS5_IJNSA_ILi0EEESW_SW_EEEEENS5_IJNS4_10UnderscoreESZ_SZ_EEEEENS4_28SM100_TMA_2SM_LOAD_MULTICASTENS4_14ComposedLayoutINS4_7SwizzleILi3ELi4ELi3EEENS4_18smem_ptr_flag_bitsILi32EEENSU_INS5_IJNSA_ILi8EEESI_EEENS5_IJSI_SD_EEEEEEEvNS4_8identityENS4_18SM100_TMA_2SM_LOADES1C_vS1D_EENS_8epilogue10collective18CollectiveEpilogueINS1G_23Sm100TmaWarpSpecializedILi4ELi2ELi16ELb1ELb0EEEJNS5_IJSH_SH_SI_EEENS5_IJNSU_ISH_SD_EENSU_INSA_ILi16EEESD_EEEEESK_SL_SK_SL_NS1G_6fusion15FusionCallbacksIS1K_NS1Q_17LinearCombinationISK_fSK_fLNS_15FloatRoundStyleE2EEES1L_S1P_JEEENS4_5SM1004TMEM4LOAD26SM100_TMEM_LOAD_32dp32b16xENS4_13SM90_TMA_LOADENS13_INS14_ILi2ELi4ELi3EEES17_NSU_INS5_IJS18_S1N_EEENS5_IJS1N_SD_EEEEEEENS4_39AutoVectorizingCopyWithAssumedAlignmentILi128EEENS4_14SM90_TMA_STOREES25_S27_S27_EEEvvEEEEvNT_6ParamsE,"ax",@progbits
	.align	128
.text._ZN7cutlass13device_kernelINS_4gemm6kernel13GemmUniversalIN4cute5tupleIJiiiiEEENS1_10collective13CollectiveMmaINS1_35MainloopSm100TmaUmmaWarpSpecializedILi8ELi2ELi4ENS5_IJNS4_1CILi2EEENSA_ILi4EEENSA_ILi1EEEEEEEENS5_IJNSA_ILi256EEENSA_ILi128EEENSA_ILi32EEEEEENS_10tfloat32_tENS5_IJlSD_lEEESK_SL_NS4_8TiledMMAINS4_8MMA_AtomIJNS4_23SM100_MMA_TF32_2x1SM_SSISK_SK_fLi256ELi128ELNS4_4UMMA5MajorE0ELSQ_0ELNSP_7ScaleInE0ELSR_0EEEEEENS4_6LayoutINS5_IJSD_SD_SD_EEENS5_IJNSA_ILi0EEESW_SW_EEEEENS5_IJNS4_10UnderscoreESZ_SZ_EEEEENS4_28SM100_TMA_2SM_LOAD_MULTICASTENS4_14ComposedLayoutINS4_7SwizzleILi3ELi4ELi3EEENS4_18smem_ptr_flag_bitsILi32EEENSU_INS5_IJNSA_ILi8EEESI_EEENS5_IJSI_SD_EEEEEEEvNS4_8identityENS4_18SM100_TMA_2SM_LOADES1C_vS1D_EENS_8epilogue10collective18CollectiveEpilogueINS1G_23Sm100TmaWarpSpecializedILi4ELi2ELi16ELb1ELb0EEEJNS5_IJSH_SH_SI_EEENS5_IJNSU_ISH_SD_EENSU_INSA_ILi16EEESD_EEEEESK_SL_SK_SL_NS1G_6fusion15FusionCallbacksIS1K_NS1Q_17LinearCombinationISK_fSK_fLNS_15FloatRoundStyleE2EEES1L_S1P_JEEENS4_5SM1004TMEM4LOAD26SM100_TMEM_LOAD_32dp32b16xENS4_13SM90_TMA_LOADENS13_INS14_ILi2ELi4ELi3EEES17_NSU_INS5_IJS18_S1N_EEENS5_IJS1N_SD_EEEEEEENS4_39AutoVectorizingCopyWithAssumedAlignmentILi128EEENS4_14SM90_TMA_STOREES25_S27_S27_EEEvvEEEEvNT_6ParamsE:
        .type           _ZN7cutlass13device_kernelINS_4gemm6kernel13GemmUniversalIN4cute5tupleIJiiiiEEENS1_10collective13CollectiveMmaINS1_35MainloopSm100TmaUmmaWarpSpecializedILi8ELi2ELi4ENS5_IJNS4_1CILi2EEENSA_ILi4EEENSA_ILi1EEEEEEEENS5_IJNSA_ILi256EEENSA_ILi128EEENSA_ILi32EEEEEENS_10tfloat32_tENS5_IJlSD_lEEESK_SL_NS4_8TiledMMAINS4_8MMA_AtomIJNS4_23SM100_MMA_TF32_2x1SM_SSISK_SK_fLi256ELi128ELNS4_4UMMA5MajorE0ELSQ_0ELNSP_7ScaleInE0ELSR_0EEEEEENS4_6LayoutINS5_IJSD_SD_SD_EEENS5_IJNSA_ILi0EEESW_SW_EEEEENS5_IJNS4_10UnderscoreESZ_SZ_EEEEENS4_28SM100_TMA_2SM_LOAD_MULTICASTENS4_14ComposedLayoutINS4_7SwizzleILi3ELi4ELi3EEENS4_18smem_ptr_flag_bitsILi32EEENSU_INS5_IJNSA_ILi8EEESI_EEENS5_IJSI_SD_EEEEEEEvNS4_8identityENS4_18SM100_TMA_2SM_LOADES1C_vS1D_EENS_8epilogue10collective18CollectiveEpilogueINS1G_23Sm100TmaWarpSpecializedILi4ELi2ELi16ELb1ELb0EEEJNS5_IJSH_SH_SI_EEENS5_IJNSU_ISH_SD_EENSU_INSA_ILi16EEESD_EEEEESK_SL_SK_SL_NS1G_6fusion15FusionCallbacksIS1K_NS1Q_17LinearCombinationISK_fSK_fLNS_15FloatRoundStyleE2EEES1L_S1P_JEEENS4_5SM1004TMEM4LOAD26SM100_TMEM_LOAD_32dp32b16xENS4_13SM90_TMA_LOADENS13_INS14_ILi2ELi4ELi3EEES17_NSU_INS5_IJS18_S1N_EEENS5_IJS1N_SD_EEEEEEENS4_39AutoVectorizingCopyWithAssumedAlignmentILi128EEENS4_14SM90_TMA_STOREES25_S27_S27_EEEvvEEEEvNT_6ParamsE,@function
        .size           _ZN7cutlass13device_kernelINS_4gemm6kernel13GemmUniversalIN4cute5tupleIJiiiiEEENS1_10collective13CollectiveMmaINS1_35MainloopSm100TmaUmmaWarpSpecializedILi8ELi2ELi4ENS5_IJNS4_1CILi2EEENSA_ILi4EEENSA_ILi1EEEEEEEENS5_IJNSA_ILi256EEENSA_ILi128EEENSA_ILi32EEEEEENS_10tfloat32_tENS5_IJlSD_lEEESK_SL_NS4_8TiledMMAINS4_8MMA_AtomIJNS4_23SM100_MMA_TF32_2x1SM_SSISK_SK_fLi256ELi128ELNS4_4UMMA5MajorE0ELSQ_0ELNSP_7ScaleInE0ELSR_0EEEEEENS4_6LayoutINS5_IJSD_SD_SD_EEENS5_IJNSA_ILi0EEESW_SW_EEEEENS5_IJNS4_10UnderscoreESZ_SZ_EEEEENS4_28SM100_TMA_2SM_LOAD_MULTICASTENS4_14ComposedLayoutINS4_7SwizzleILi3ELi4ELi3EEENS4_18smem_ptr_flag_bitsILi32EEENSU_INS5_IJNSA_ILi8EEESI_EEENS5_IJSI_SD_EEEEEEEvNS4_8identityENS4_18SM100_TMA_2SM_LOADES1C_vS1D_EENS_8epilogue10collective18CollectiveEpilogueINS1G_23Sm100TmaWarpSpecializedILi4ELi2ELi16ELb1ELb0EEEJNS5_IJSH_SH_SI_EEENS5_IJNSU_ISH_SD_EENSU_INSA_ILi16EEESD_EEEEESK_SL_SK_SL_NS1G_6fusion15FusionCallbacksIS1K_NS1Q_17LinearCombinationISK_fSK_fLNS_15FloatRoundStyleE2EEES1L_S1P_JEEENS4_5SM1004TMEM4LOAD26SM100_TMEM_LOAD_32dp32b16xENS4_13SM90_TMA_LOADENS13_INS14_ILi2ELi4ELi3EEES17_NSU_INS5_IJS18_S1N_EEENS5_IJS1N_SD_EEEEEEENS4_39AutoVectorizingCopyWithAssumedAlignmentILi128EEENS4_14SM90_TMA_STOREES25_S27_S27_EEEvvEEEEvNT_6ParamsE,(.L_x_253 - _ZN7cutlass13device_kernelINS_4gemm6kernel13GemmUniversalIN4cute5tupleIJiiiiEEENS1_10collective13CollectiveMmaINS1_35MainloopSm100TmaUmmaWarpSpecializedILi8ELi2ELi4ENS5_IJNS4_1CILi2EEENSA_ILi4EEENSA_ILi1EEEEEEEENS5_IJNSA_ILi256EEENSA_ILi128EEENSA_ILi32EEEEEENS_10tfloat32_tENS5_IJlSD_lEEESK_SL_NS4_8TiledMMAINS4_8MMA_AtomIJNS4_23SM100_MMA_TF32_2x1SM_SSISK_SK_fLi256ELi128ELNS4_4UMMA5MajorE0ELSQ_0ELNSP_7ScaleInE0ELSR_0EEEEEENS4_6LayoutINS5_IJSD_SD_SD_EEENS5_IJNSA_ILi0EEESW_SW_EEEEENS5_IJNS4_10UnderscoreESZ_SZ_EEEEENS4_28SM100_TMA_2SM_LOAD_MULTICASTENS4_14ComposedLayoutINS4_7SwizzleILi3ELi4ELi3EEENS4_18smem_ptr_flag_bitsILi32EEENSU_INS5_IJNSA_ILi8EEESI_EEENS5_IJSI_SD_EEEEEEEvNS4_8identityENS4_18SM100_TMA_2SM_LOADES1C_vS1D_EENS_8epilogue10collective18CollectiveEpilogueINS1G_23Sm100TmaWarpSpecializedILi4ELi2ELi16ELb1ELb0EEEJNS5_IJSH_SH_SI_EEENS5_IJNSU_ISH_SD_EENSU_INSA_ILi16EEESD_EEEEESK_SL_SK_SL_NS1G_6fusion15FusionCallbacksIS1K_NS1Q_17LinearCombinationISK_fSK_fLNS_15FloatRoundStyleE2EEES1L_S1P_JEEENS4_5SM1004TMEM4LOAD26SM100_TMEM_LOAD_32dp32b16xENS4_13SM90_TMA_LOADENS13_INS14_ILi2ELi4ELi3EEES17_NSU_INS5_IJS18_S1N_EEENS5_IJS1N_SD_EEEEEEENS4_39AutoVectorizingCopyWithAssumedAlignmentILi128EEENS4_14SM90_TMA_STOREES25_S27_S27_EEEvvEEEEvNT_6ParamsE)
        .other          _ZN7cutlass13device_kernelINS_4gemm6kernel13GemmUniversalIN4cute5tupleIJiiiiEEENS1_10collective13CollectiveMmaINS1_35MainloopSm100TmaUmmaWarpSpecializedILi8ELi2ELi4ENS5_IJNS4_1CILi2EEENSA_ILi4EEENSA_ILi1EEEEEEEENS5_IJNSA_ILi256EEENSA_ILi128EEENSA_ILi32EEEEEENS_10tfloat32_tENS5_IJlSD_lEEESK_SL_NS4_8TiledMMAINS4_8MMA_AtomIJNS4_23SM100_MMA_TF32_2x1SM_SSISK_SK_fLi256ELi128ELNS4_4UMMA5MajorE0ELSQ_0ELNSP_7ScaleInE0ELSR_0EEEEEENS4_6LayoutINS5_IJSD_SD_SD_EEENS5_IJNSA_ILi0EEESW_SW_EEEEENS5_IJNS4_10UnderscoreESZ_SZ_EEEEENS4_28SM100_TMA_2SM_LOAD_MULTICASTENS4_14ComposedLayoutINS4_7SwizzleILi3ELi4ELi3EEENS4_18smem_ptr_flag_bitsILi32EEENSU_INS5_IJNSA_ILi8EEESI_EEENS5_IJSI_SD_EEEEEEEvNS4_8identityENS4_18SM100_TMA_2SM_LOADES1C_vS1D_EENS_8epilogue10collective18CollectiveEpilogueINS1G_23Sm100TmaWarpSpecializedILi4ELi2ELi16ELb1ELb0EEEJNS5_IJSH_SH_SI_EEENS5_IJNSU_ISH_SD_EENSU_INSA_ILi16EEESD_EEEEESK_SL_SK_SL_NS1G_6fusion15FusionCallbacksIS1K_NS1Q_17LinearCombinationISK_fSK_fLNS_15FloatRoundStyleE2EEES1L_S1P_JEEENS4_5SM1004TMEM4LOAD26SM100_TMEM_LOAD_32dp32b16xENS4_13SM90_TMA_LOADENS13_INS14_ILi2ELi4ELi3EEES17_NSU_INS5_IJS18_S1N_EEENS5_IJS1N_SD_EEEEEEENS4_39AutoVectorizingCopyWithAssumedAlignmentILi128EEENS4_14SM90_TMA_STOREES25_S27_S27_EEEvvEEEEvNT_6ParamsE,@"STO_CUDA_ENTRY STV_DEFAULT"
_ZN7cutlass13device_kernelINS_4gemm6kernel13GemmUniversalIN4cute5tupleIJiiiiEEENS1_10collective13CollectiveMmaINS1_35MainloopSm100TmaUmmaWarpSpecializedILi8ELi2ELi4ENS5_IJNS4_1CILi2EEENSA_ILi4EEENSA_ILi1EEEEEEEENS5_IJNSA_ILi256EEENSA_ILi128EEENSA_ILi32EEEEEENS_10tfloat32_tENS5_IJlSD_lEEESK_SL_NS4_8TiledMMAINS4_8MMA_AtomIJNS4_23SM100_MMA_TF32_2x1SM_SSISK_SK_fLi256ELi128ELNS4_4UMMA5MajorE0ELSQ_0ELNSP_7ScaleInE0ELSR_0EEEEEENS4_6LayoutINS5_IJSD_SD_SD_EEENS5_IJNSA_ILi0EEESW_SW_EEEEENS5_IJNS4_10UnderscoreESZ_SZ_EEEEENS4_28SM100_TMA_2SM_LOAD_MULTICASTENS4_14ComposedLayoutINS4_7SwizzleILi3ELi4ELi3EEENS4_18smem_ptr_flag_bitsILi32EEENSU_INS5_IJNSA_ILi8EEESI_EEENS5_IJSI_SD_EEEEEEEvNS4_8identityENS4_18SM100_TMA_2SM_LOADES1C_vS1D_EENS_8epilogue10collective18CollectiveEpilogueINS1G_23Sm100TmaWarpSpecializedILi4ELi2ELi16ELb1ELb0EEEJNS5_IJSH_SH_SI_EEENS5_IJNSU_ISH_SD_EENSU_INSA_ILi16EEESD_EEEEESK_SL_SK_SL_NS1G_6fusion15FusionCallbacksIS1K_NS1Q_17LinearCombinationISK_fSK_fLNS_15FloatRoundStyleE2EEES1L_S1P_JEEENS4_5SM1004TMEM4LOAD26SM100_TMEM_LOAD_32dp32b16xENS4_13SM90_TMA_LOADENS13_INS14_ILi2ELi4ELi3EEES17_NSU_INS5_IJS18_S1N_EEENS5_IJS1N_SD_EEEEEEENS4_39AutoVectorizingCopyWithAssumedAlignmentILi128EEENS4_14SM90_TMA_STOREES25_S27_S27_EEEvvEEEEvNT_6ParamsE:
[----:B------:R-:W1:Y:S01]  /*0000*/  LDC R1, c[0x0][0x37c] ;  /* 0x0000df00ff017b82 */ /* 0x000e620000000800 */
[----:B------:R-:W2:Y:S01]  /*0010*/  S2R R79, SR_TID.X ;  /* 0x00000000004f7919 */ /* 0x000ea20000002100 */
[----:B------:R-:W3:Y:S06]  /*0020*/  LDCU.64 UR8, c[0x0][0x890] ;  /* 0x00011200ff0877ac */ /* 0x000eec0008000a00 */
[----:B------:R-:W4:Y:S01]  /*0030*/  S2UR UR4, SR_CgaCtaId ;  /* 0x00000000000479c3 */ /* 0x000f220000008800 */
[----:B------:R-:W-:Y:S02]  /*0040*/  PRMT R66, RZ, 0x7610, R66 ;  /* 0x00007610ff427816 */ /* 0x000fe40000000042 */
[----:B------:R-:W-:-:S02]  /*0050*/  ELECT P0, URZ, PT ;  /* 0x0000000000ff782f */ /* 0x000fc40003800000 */
[----:B---3--:R-:W-:-:S04]  /*0060*/  ISETP.NE.U32.AND P1, PT, RZ, UR8, PT ;  /* 0x00000008ff007c0c */ /* 0x008fc8000bf25070 */
[----:B------:R-:W-:Y:S01]  /*0070*/  ISETP.NE.AND.EX P2, PT, RZ, UR9, PT, P1 ;  /* 0x00000009ff007c0c */ /* 0x000fe2000bf45310 */
[----:B----4-:R-:W-:Y:S02]  /*0080*/  ULOP3.LUT UR47, UR4, 0x1, URZ, 0xc0, !UPT ;  /* 0x00000001042f7892 */ /* 0x010fe4000f8ec0ff */
[----:B------:R-:W-:Y:S01]  /*0090*/  ULOP3.LUT UR46, UR4, 0x1, URZ, 0x3c, !UPT ;  /* 0x00000001042e7892 */ /* 0x000fe2000f8e3cff */
[----:B--2---:R-:W-:-:S05]  /*00a0*/  SHF.R.U32.HI R67, RZ, 0x5, R79 ;  /* 0x00000005ff437819 */ /* 0x004fca000001164f */
[----:B------:R-:W2:Y:S02]  /*00b0*/  SHFL.IDX PT, R0, R67, RZ, 0x1f ;  /* 0x00001fff43007589 */ /* 0x000ea400000e0000 */
[----:B--2---:R-:W-:Y:S02]  /*00c0*/  R2UR UR21, R0 ;  /* 0x00000000001572ca */ /* 0x004fe400000e0000 */
[----:B-1----:R-:W-:-:S13]  /*00d0*/  @P2 BRA `(.L_x_0) ;  /* 0x0000000000302947 */ /* 0x002fda0003800000 */
[----:B------:R-:W1:Y:S02]  /*00e0*/  LDCU.64 UR4, c[0x0][0x888] ;  /* 0x00011100ff0477ac */ /* 0x000e640008000a00 */
[----:B-1----:R-:W-:-:S04]  /*00f0*/  UISETP.NE.U32.AND UP0, UPT, UR4, URZ, UPT ;  /* 0x000000ff0400728c */ /* 0x002fc8000bf05070 */
[----:B------:R-:W-:-:S09]  /*0100*/  UISETP.NE.AND.EX UP0, UPT, UR5, URZ, UPT, UP0 ;  /* 0x000000ff0500728c */ /* 0x000fd2000bf05300 */
[----:B------:R-:W-:Y:S05]  /*0110*/  BRA.U !UP0, `(.L_x_1) ;  /* 0x0000000108147547 */ /* 0x000fea000b800000 */
[----:B------:R-:W1:Y:S01]  /*0120*/  LDC.64 R2, c[0x0][0x888] ;  /* 0x00022200ff027b82 */ /* 0x000e620000000a00 */
[----:B------:R-:W1:Y:S02]  /*0130*/  LDCU.64 UR4, c[0x0][0x358] ;  /* 0x00006b00ff0477ac */ /* 0x000e640008000a00 */
[----:B-1----:R1:W5:Y:S01]  /*0140*/  LDG.E R27, desc[UR4][R2.64] ;  /* 0x00000004021b7981 */ /* 0x002362000c1e1900 */
[----:B------:R-:W-:Y:S01]  /*0150*/  HFMA2 R66, -RZ, RZ, 0, 5.9604644775390625e-08 ;  /* 0x00000001ff427431 */ /* 0x000fe200000001ff */
[----:B------:R-:W-:Y:S05]  /*0160*/  BRA `(.L_x_0) ;  /* 0x00000000000c7947 */ /* 0x000fea0003800000 */
.L_x_1:
[----:B------:R-:W1:Y:S01]  /*0170*/  LDCU UR4, c[0x0][0x880] ;  /* 0x00011000ff0477ac */ /* 0x000e620008000800 */
[----:B------:R-:W-:Y:S01]  /*0180*/  HFMA2 R66, -RZ, RZ, 0, 5.9604644775390625e-08 ;  /* 0x00000001ff427431 */ /* 0x000fe200000001ff */
[----:B-1----:R-:W-:-:S07]  /*0190*/  MOV R27, UR4 ;  /* 0x00000004001b7c02 */ /* 0x002fce0008000f00 */
.L_x_0:
[----:B------:R-:W2:Y:S02]  /*01a0*/  LDCU.64 UR4, c[0x0][0x8b0] ;  /* 0x00011600ff0477ac */ /* 0x000ea40008000a00 */
[----:B--2---:R-:W-:-:S04]  /*01b0*/  UISETP.NE.U32.AND UP0, UPT, UR4, URZ, UPT ;  /* 0x000000ff0400728c */ /* 0x004fc8000bf05070 */
[----:B------:R-:W-:-:S09]  /*01c0*/  UISETP.NE.AND.EX UP0, UPT, UR5, URZ, UPT, UP0 ;  /* 0x000000ff0500728c */ /* 0x000fd2000bf05300 */
[----:B------:R-:W-:Y:S05]  /*01d0*/  BRA.U UP0, `(.L_x_2) ;  /* 0x0000000100287547 */ /* 0x000fea000b800000 */
[----:B------:R-:W2:Y:S02]  /*01e0*/  LDCU.64 UR4, c[0x0][0x8a8] ;  /* 0x00011500ff0477ac */ /* 0x000ea40008000a00 */
[----:B--2---:R-:W-:-:S04]  /*01f0*/  UISETP.NE.U32.AND UP0, UPT, UR4, URZ, UPT ;  /* 0x000000ff0400728c */ /* 0x004fc8000bf05070 */
[----:B------:R-:W-:-:S09]  /*0200*/  UISETP.NE.AND.EX UP0, UPT, UR5, URZ, UPT, UP0 ;  /* 0x000000ff0500728c */ /* 0x000fd2000bf05300 */
[----:B------:R-:W-:Y:S05]  /*0210*/  BRA.U !UP0, `(.L_x_3) ;  /* 0x0000000108107547 */ /* 0x000fea000b800000 */
[----:B------:R-:W2:Y:S01]  /*0220*/  LDC.64 R24, c[0x0][0x8a8] ;  /* 0x00022a00ff187b82 */ /* 0x000ea20000000a00 */
[----:B------:R-:W2:Y:S02]  /*0230*/  LDCU.64 UR4, c[0x0][0x358] ;  /* 0x00006b00ff0477ac */ /* 0x000ea40008000a00 */
[----:B--2---:R2:W5:Y:S01]  /*0240*/  LDG.E R24, desc[UR4][R24.64] ;  /* 0x0000000418187981 */ /* 0x004562000c1e1900 */
[----:B------:R-:W-:Y:S05]  /*0250*/  BRA `(.L_x_2) ;  /* 0x0000000000087947 */ /* 0x000fea0003800000 */
.L_x_3:
[----:B------:R-:W2:Y:S02]  /*0260*/  LDCU UR4, c[0x0][0x8a0] ;  /* 0x00011400ff0477ac */ /* 0x000ea40008000800 */
[----:B--2---:R-:W-:Y:S02]  /*0270*/  MOV R24, UR4 ;  /* 0x0000000400187c02 */ /* 0x004fe40008000f00 */
.L_x_2:
[----:B------:R-:W-:Y:S01]  /*0280*/  IMAD.U32 R0, RZ, RZ, UR21 ;  /* 0x00000015ff007e24 */ /* 0x000fe2000f8e00ff */
[----:B------:R-:W-:Y:S04]  /*0290*/  BSSY.RECONVERGENT B0, `(.L_x_4) ;  /* 0x000000c000007945 */ /* 0x000fe80003800200 */
[C---:B------:R-:W-:Y:S02]  /*02a0*/  ISETP.NE.OR P3, PT, R0.reuse, 0x1, !P0 ;  /* 0x000000010000780c */ /* 0x040fe40004765670 */
[----:B------:R-:W-:-:S11]  /*02b0*/  ISETP.NE.OR P2, PT, R0, 0x3, !P0 ;  /* 0x000000030000780c */ /* 0x000fd60004745670 */
[----:B------:R-:W-:Y:S05]  /*02c0*/  @P3 BRA `(.L_x_5) ;  /* 0x0000000000203947 */ /* 0x000fea0003800000 */
[----:B------:R-:W3:Y:S02]  /*02d0*/  LDCU.64 UR4, c[0x0][0x348] ;  /* 0x00006900ff0477ac */ /* 0x000ee40008000a00 */
[----:B---3--:R-:W-:Y:S02]  /*02e0*/  UIADD3 UR6, UP1, UPT, UR4, 0x80, URZ ;  /* 0x0000008004067890 */ /* 0x008fe4000ff3e0ff */
[----:B------:R-:W-:Y:S02]  /*02f0*/  UIADD3 UR4, UP0, UPT, UR4, 0x180, URZ ;  /* 0x0000018004047890 */ /* 0x000fe4000ff1e0ff */
[----:B------:R-:W-:Y:S02]  /*0300*/  UIADD3.X UR7, UPT, UPT, URZ, UR5, URZ, UP1, !UPT ;  /* 0x00000005ff077290 */ /* 0x000fe40008ffe4ff */
[----:B------:R-:W-:-:S07]  /*0310*/  UIADD3.X UR5, UPT, UPT, URZ, UR5, URZ, UP0, !UPT ;  /* 0x00000005ff057290 */ /* 0x000fce00087fe4ff */
[----:B------:R3:W-:Y:S02]  /*0320*/  UTMACCTL.PF [UR6] ;  /* 0x00000000060079b9 */ /* 0x0007e40008040000 */
[----:B------:R3:W-:Y:S02]  /*0330*/  UTMACCTL.PF [UR4] ;  /* 0x00000000040079b9 */ /* 0x0007e40008040000 */
[----:B---3--:R-:W-:Y:S01]  /*0340*/  NOP ;  /* 0x0000000000007918 */ /* 0x008fe20000000000 */
.L_x_5:
[----:B------:R-:W-:Y:S05]  /*0350*/  BSYNC.RECONVERGENT B0 ;  /* 0x0000000000007941 */ /* 0x000fea0003800200 */
.L_x_4:
[----:B------:R-:W-:Y:S04]  /*0360*/  BSSY.RECONVERGENT B0, `(.L_x_6) ;  /* 0x000000a000007945 */ /* 0x000fe80003800200 */
        /* <DEDUP_REMOVED lines=9> */
.L_x_7:
[----:B------:R-:W-:Y:S05]  /*0400*/  BSYNC.RECONVERGENT B0 ;  /* 0x0000000000007941 */ /* 0x000fea0003800200 */
.L_x_6:
[----:B------:R-:W3:Y:S01]  /*0410*/  LDCU.64 UR4, c[0x0][0x888] ;  /* 0x00011100ff0477ac */ /* 0x000ee20008000a00 */
[----:B------:R-:W-:Y:S01]  /*0420*/  ISETP.NE.AND.EX P1, PT, RZ, UR9, PT, P1 ;  /* 0x00000009ff007c0c */ /* 0x000fe2000bf25310 */
[----:B------:R-:W-:Y:S01]  /*0430*/  UPLOP3.LUT UP4, UPT, UPT, UPT, UPT, 0x80, 0x8 ;  /* 0x000000000008789c */ /* 0x000fe20003f8f070 */
[----:B---3--:R-:W-:-:S04]  /*0440*/  ISETP.NE.U32.AND P2, PT, RZ, UR4, PT ;  /* 0x00000004ff007c0c */ /* 0x008fc8000bf45070 */
[----:B------:R-:W-:-:S13]  /*0450*/  ISETP.NE.AND.EX P2, PT, RZ, UR5, PT, P2 ;  /* 0x00000005ff007c0c */ /* 0x000fda000bf45320 */
[----:B------:R-:W-:Y:S05]  /*0460*/  @P2 BRA P1, `(.L_x_8) ;  /* 0x0000000000282947 */ /* 0x000fea0000800000 */
[----:B------:R-:W-:Y:S01]  /*0470*/  UISETP.NE.U32.AND UP0, UPT, UR8, URZ, UPT ;  /* 0x000000ff0800728c */ /* 0x000fe2000bf05070 */
[----:B-----5:R-:W-:Y:S01]  /*0480*/  FSETP.NEU.AND P1, PT, R27, RZ, PT ;  /* 0x000000ff1b00720b */ /* 0x020fe20003f2d000 */
[----:B------:R-:W-:Y:S02]  /*0490*/  UISETP.NE.U32.AND UP2, UPT, UR4, URZ, UPT ;  /* 0x000000ff0400728c */ /* 0x000fe4000bf45070 */
[----:B------:R-:W-:Y:S02]  /*04a0*/  UISETP.NE.AND.EX UP1, UPT, UR9, URZ, UPT, UP0 ;  /* 0x000000ff0900728c */ /* 0x000fe4000bf25300 */
[----:B------:R-:W-:-:S04]  /*04b0*/  UISETP.NE.AND.EX UP0, UPT, UR5, URZ, UPT, UP2 ;  /* 0x000000ff0500728c */ /* 0x000fc8000bf05320 */
[----:B------:R-:W-:-:S04]  /*04c0*/  USEL UR4, URZ, 0xffffffff, UP0 ;  /* 0xffffffffff047887 */ /* 0x000fc80008000000 */
[----:B------:R-:W-:Y:S01]  /*04d0*/  VOTEU.ANY UP0, P1 ;  /* 0x0000000000ff7886 */ /* 0x000fe20000800100 */
[----:B------:R-:W-:-:S04]  /*04e0*/  @!UP1 USEL UR4, URZ, 0xffffffff, UP0 ;  /* 0xffffffffff049887 */ /* 0x000fc80008000000 */
[----:B------:R-:W-:-:S04]  /*04f0*/  ULOP3.LUT UR4, UR4, 0x1, URZ, 0xc0, !UPT ;  /* 0x0000000104047892 */ /* 0x000fc8000f8ec0ff */
[----:B------:R-:W-:-:S11]  /*0500*/  UISETP.NE.U32.AND UP4, UPT, UR4, 0x1, UPT ;  /* 0x000000010400788c */ /* 0x000fd6000bf85070 */
.L_x_8:
[----:B------:R-:W3:Y:S01]  /*0510*/  SHFL.IDX PT, R0, R67, RZ, 0x1f ;  /* 0x00001fff43007589 */ /* 0x000ee200000e0000 */
[----:B------:R-:W-:-:S04]  /*0520*/  UISETP.NE.AND UP0, UPT, UR21, 0x2, UPT ;  /* 0x000000021500788c */ /* 0x000fc8000bf05270 */
[----:B------:R-:W-:Y:S02]  /*0530*/  UISETP.EQ.AND UP1, UPT, UR47, URZ, !UP0 ;  /* 0x000000ff2f00728c */ /* 0x000fe4000c722270 */
[----:B------:R-:W-:-:S04]  /*0540*/  USEL UR53, URZ, 0x1, UP0 ;  /* 0x00000001ff357887 */ /* 0x000fc80008000000 */
[----:B------:R-:W-:Y:S02]  /*0550*/  PLOP3.LUT P3, PT, P0, PT, UP1, 0x80, 0x8 ;  /* 0x000000000008781c */ /* 0x000fe4000076f018 */
[----:B---3--:R-:W-:-:S13]  /*0560*/  ISETP.NE.AND P1, PT, R0, RZ, PT ;  /* 0x000000ff0000720c */ /* 0x008fda0003f25270 */
[----:B------:R-:W-:Y:S05]  /*0570*/  @P1 BRA `(.L_x_9) ;  /* 0x0000000000781947 */ /* 0x000fea0003800000 */
[----:B------:R-:W3:Y:S01]  /*0580*/  S2UR UR5, SR_CgaCtaId ;  /* 0x00000000000579c3 */ /* 0x000ee20000008800 */
[----:B------:R-:W-:Y:S01]  /*0590*/  UMOV UR4, 0x400 ;  /* 0x0000040000047882 */ /* 0x000fe20000000000 */
[----:B------:R-:W-:Y:S01]  /*05a0*/  UMOV UR8, 0x1 ;  /* 0x0000000100087882 */ /* 0x000fe20000000000 */
[----:B------:R-:W-:Y:S01]  /*05b0*/  UMOV UR6, 0x4 ;  /* 0x0000000400067882 */ /* 0x000fe20000000000 */
[----:B------:R-:W-:-:S04]  /*05c0*/  UIADD3 UR8, UPT, UPT, -UR8, 0x100000, URZ ;  /* 0x0010000008087890 */ /* 0x000fc8000fffe1ff */
[----:B------:R-:W-:Y:S02]  /*05d0*/  USHF.L.U32 UR9, UR8, 0xb, URZ ;  /* 0x0000000b08097899 */ /* 0x000fe400080006ff */
[----:B------:R-:W-:Y:S02]  /*05e0*/  USHF.L.U32 UR8, UR8, 0x1, URZ ;  /* 0x0000000108087899 */ /* 0x000fe400080006ff */
[----:B------:R-:W-:-:S04]  /*05f0*/  UIADD3 UR6, UPT, UPT, -UR6, 0x100000, URZ ;  /* 0x0010000006067890 */ /* 0x000fc8000fffe1ff */
[----:B------:R-:W-:Y:S02]  /*0600*/  USHF.L.U32 UR7, UR6, 0xb, URZ ;  /* 0x0000000b06077899 */ /* 0x000fe400080006ff */
[----:B------:R-:W-:Y:S01]  /*0610*/  USHF.L.U32 UR6, UR6, 0x1, URZ ;  /* 0x0000000106067899 */ /* 0x000fe200080006ff */
[----:B------:R-:W-:Y:S01]  /*0620*/  ELECT P1, URZ, PT ;  /* 0x0000000000ff782f */ /* 0x000fe20003820000 */
[----:B---3--:R-:W-:Y:S01]  /*0630*/  ULEA UR4, UR5, UR4, 0x18 ;  /* 0x0000000405047291 */ /* 0x008fe2000f8ec0ff */
[----:B------:R-:W3:Y:S11]  /*0640*/  FENCE.VIEW.ASYNC.S ;  /* 0x00000000000073c6 */ /* 0x000ef60000000000 */
[----:B---3--:R3:W4:Y:S01]  /*0650*/  SYNCS.EXCH.64 URZ, [UR4], UR8 ;  /* 0x0000000804ff75b2 */ /* 0x0087220008000100 */
[----:B------:R3:W1:Y:S01]  /*0660*/  SYNCS.EXCH.64 URZ, [UR4+0x40], UR6 ;  /* 0x0000400604ff75b2 */ /* 0x0006620008000100 */
        /* <DEDUP_REMOVED lines=13> */
[----:B------:R3:W1:Y:S02]  /*0740*/  SYNCS.EXCH.64 URZ, [UR4+0x78], UR6 ;  /* 0x0000780604ff75b2 */ /* 0x0006640008000100 */
[----:B---3--:R-:W-:Y:S01]  /*0750*/  NOP ;  /* 0x0000000000007918 */ /* 0x008fe20000000000 */
.L_x_9:
[----:B------:R-:W3:Y:S01]  /*0760*/  SHFL.IDX PT, R0, R67, RZ, 0x1f ;  /* 0x00001fff43007589 */ /* 0x000ee200000e0000 */
[----:B------:R-:W-:Y:S01]  /*0770*/  NOP ;  /* 0x0000000000007918 */ /* 0x000fe20000000000 */
[----:B---3--:R-:W-:-:S13]  /*0780*/  ISETP.NE.AND P1, PT, R0, 0x1, PT ;  /* 0x000000010000780c */ /* 0x008fda0003f25270 */
        /* <DEDUP_REMOVED lines=14> */
[----:B---3--:R3:W1:Y:S01]  /*0870*/  SYNCS.EXCH.64 URZ, [UR4+0x80], UR8 ;  /* 0x0000800804ff75b2 */ /* 0x0086620008000100 */
[----:B------:R3:W1:Y:S01]  /*0880*/  SYNCS.EXCH.64 URZ, [UR4+0xa0], UR6 ;  /* 0x0000a00604ff75b2 */ /* 0x0006620008000100 */
[----:B------:R3:W1:Y:S01]  /*0890*/  SYNCS.EXCH.64 URZ, [UR4+0x88], UR8 ;  /* 0x0000880804ff75b2 */ /* 0x0006620008000100 */
[----:B------:R3:W1:Y:S01]  /*08a0*/  SYNCS.EXCH.64 URZ, [UR4+0xa8], UR6 ;  /* 0x0000a80604ff75b2 */ /* 0x0006620008000100 */
[----:B------:R3:W1:Y:S01]  /*08b0*/  SYNCS.EXCH.64 URZ, [UR4+0x90], UR8 ;  /* 0x0000900804ff75b2 */ /* 0x0006620008000100 */
[----:B------:R3:W1:Y:S01]  /*08c0*/  SYNCS.EXCH.64 URZ, [UR4+0xb0], UR6 ;  /* 0x0000b00604ff75b2 */ /* 0x0006620008000100 */
[----:B------:R3:W1:Y:S01]  /*08d0*/  SYNCS.EXCH.64 URZ, [UR4+0x98], UR8 ;  /* 0x0000980804ff75b2 */ /* 0x0006620008000100 */
[----:B------:R3:W1:Y:S01]  /*08e0*/  SYNCS.EXCH.64 URZ, [UR4+0xb8], UR6 ;  /* 0x0000b80604ff75b2 */ /* 0x0006620008000100 */
[----:B------:R-:W-:Y:S01]  /*08f0*/  NOP ;  /* 0x0000000000007918 */ /* 0x000fe20000000000 */
.L_x_10:
[----:B------:R-:W2:Y:S01]  /*0900*/  SHFL.IDX PT, R0, R67, RZ, 0x1f ;  /* 0x00001fff43007589 */ /* 0x000ea200000e0000 */
[----:B------:R-:W-:Y:S01]  /*0910*/  NOP ;  /* 0x0000000000007918 */ /* 0x000fe20000000000 */
[----:B--2---:R-:W-:-:S13]  /*0920*/  ISETP.NE.AND P1, PT, R0, 0x3, PT ;  /* 0x000000030000780c */ /* 0x004fda0003f25270 */
[----:B------:R-:W-:Y:S05]  /*0930*/  @P1 BRA `(.L_x_11) ;  /* 0x0000000000301947 */ /* 0x000fea0003800000 */
[----:B---3--:R-:W2:Y:S01]  /*0940*/  S2UR UR6, SR_CgaCtaId ;  /* 0x00000000000679c3 */ /* 0x008ea20000008800 */
[----:B------:R-:W-:Y:S01]  /*0950*/  UMOV UR4, 0x400 ;  /* 0x0000040000047882 */ /* 0x000fe20000000000 */
[----:B------:R-:W-:Y:S01]  /*0960*/  UMOV UR5, 0x20 ;  /* 0x0000002000057882 */ /* 0x000fe20000000000 */
[----:B------:R-:W-:Y:S01]  /*0970*/  ELECT P1, URZ, PT ;  /* 0x0000000000ff782f */ /* 0x000fe20003820000 */
[----:B--2---:R-:W-:Y:S02]  /*0980*/  ULEA UR6, UR6, UR4, 0x18 ;  /* 0x0000000406067291 */ /* 0x004fe4000f8ec0ff */
[----:B------:R-:W-:-:S04]  /*0990*/  UIADD3 UR4, UPT, UPT, -UR5, 0x100000, URZ ;  /* 0x0010000005047890 */ /* 0x000fc8000fffe1ff */
[----:B------:R-:W-:Y:S02]  /*09a0*/  USHF.L.U32 UR5, UR4, 0xb, URZ ;  /* 0x0000000b04057899 */ /* 0x000fe400080006ff */
[----:B------:R-:W-:Y:S01]  /*09b0*/  USHF.L.U32 UR4, UR4, 0x1, URZ ;  /* 0x0000000104047899 */ /* 0x000fe200080006ff */
[----:B------:R-:W2:Y:S11]  /*09c0*/  FENCE.VIEW.ASYNC.S ;  /* 0x00000000000073c6 */ /* 0x000eb60000000000 */
[----:B--2---:R2:W3:Y:S01]  /*09d0*/  SYNCS.EXCH.64 URZ, [UR6+0xc0], UR4 ;  /* 0x0000c00406ff75b2 */ /* 0x0044e20008000100 */
[----:B------:R2:W1:Y:S01]  /*09e0*/  SYNCS.EXCH.64 URZ, [UR6+0xc8], UR4 ;  /* 0x0000c80406ff75b2 */ /* 0x0004620008000100 */
[----:B------:R-:W-:Y:S01]  /*09f0*/  NOP ;  /* 0x0000000000007918 */ /* 0x000fe20000000000 */
.L_x_11:
[----:B------:R-:W4:Y:S01]  /*0a00*/  SHFL.IDX PT, R0, R67, RZ, 0x1f ;  /* 0x00001fff43007589 */ /* 0x000f2200000e0000 */
[----:B------:R-:W-:Y:S01]  /*0a10*/  NOP ;  /* 0x0000000000007918 */ /* 0x000fe20000000000 */
[----:B----4-:R-:W-:-:S13]  /*0a20*/  ISETP.NE.AND P1, PT, R0, 0x4, PT ;  /* 0x000000040000780c */ /* 0x010fda0003f25270 */
[----:B------:R-:W-:Y:S05]  /*0a30*/  @P1 BRA `(.L_x_12) ;  /* 0x00000000004c1947 */ /* 0x000fea0003800000 */
[----:B--2---:R-:W2:Y:S01]  /*0a40*/  S2UR UR5, SR_CgaCtaId ;  /* 0x00000000000579c3 */ /* 0x004ea20000008800 */
[----:B---3--:R-:W-:Y:S01]  /*0a50*/  UMOV UR4, 0x720 ;  /* 0x0000072000047882 */ /* 0x008fe20000000000 */
[----:B------:R-:W-:Y:S01]  /*0a60*/  UMOV UR6, 0x400 ;  /* 0x0000040000067882 */ /* 0x000fe20000000000 */
[----:B------:R-:W-:Y:S01]  /*0a70*/  USEL UR4, UR4, 0x620, UP4 ;  /* 0x0000062004047887 */ /* 0x000fe2000a000000 */
[----:B------:R-:W-:Y:S01]  /*0a80*/  UMOV UR8, 0x1 ;  /* 0x0000000100087882 */ /* 0x000fe20000000000 */
[----:B------:R-:W-:Y:S01]  /*0a90*/  ELECT P1, URZ, PT ;  /* 0x0000000000ff782f */ /* 0x000fe20003820000 */
[----:B------:R-:W-:-:S04]  /*0aa0*/  UIADD3 UR8, UPT, UPT, -UR8, 0x100000, URZ ;  /* 0x0010000008087890 */ /* 0x000fc8000fffe1ff */
[----:B------:R-:W-:Y:S02]  /*0ab0*/  USHF.L.U32 UR9, UR8, 0xb, URZ ;  /* 0x0000000b08097899 */ /* 0x000fe400080006ff */
[----:B------:R-:W-:Y:S02]  /*0ac0*/  USHF.L.U32 UR8, UR8, 0x1, URZ ;  /* 0x0000000108087899 */ /* 0x000fe400080006ff */
[----:B--2---:R-:W-:Y:S02]  /*0ad0*/  ULEA UR6, UR5, UR6, 0x18 ;  /* 0x0000000605067291 */ /* 0x004fe4000f8ec0ff */
[----:B------:R-:W-:-:S04]  /*0ae0*/  UIADD3 UR4, UPT, UPT, -UR4, 0x100000, URZ ;  /* 0x0010000004047890 */ /* 0x000fc8000fffe1ff */
[----:B------:R-:W-:Y:S02]  /*0af0*/  USHF.L.U32 UR5, UR4, 0xb, URZ ;  /* 0x0000000b04057899 */ /* 0x000fe400080006ff */
[----:B------:R-:W-:Y:S01]  /*0b00*/  USHF.L.U32 UR4, UR4, 0x1, URZ ;  /* 0x0000000104047899 */ /* 0x000fe200080006ff */
[----:B------:R-:W2:Y:S03]  /*0b10*/  FENCE.VIEW.ASYNC.S ;  /* 0x00000000000073c6 */ /* 0x000ea60000000000 */
[----:B--2---:R4:W2:Y:S08]  /*0b20*/  SYNCS.EXCH.64 URZ, [UR6+0xd0], UR8 ;  /* 0x0000d00806ff75b2 */ /* 0x0048b00008000100 */
[----:B------:R4:W3:Y:S01]  /*0b30*/  SYNCS.EXCH.64 URZ, [UR6+0xe0], UR4 ;  /* 0x0000e00406ff75b2 */ /* 0x0008e20008000100 */
[----:B------:R4:W1:Y:S01]  /*0b40*/  SYNCS.EXCH.64 URZ, [UR6+0xd8], UR8 ;  /* 0x0000d80806ff75b2 */ /* 0x0008620008000100 */
[----:B------:R4:W1:Y:S02]  /*0b50*/  SYNCS.EXCH.64 URZ, [UR6+0xe8], UR4 ;  /* 0x0000e80406ff75b2 */ /* 0x0008640008000100 */
[----:B----4-:R-:W-:Y:S01]  /*0b60*/  NOP ;  /* 0x0000000000007918 */ /* 0x010fe20000000000 */
.L_x_12:
[----:B------:R-:W4:Y:S01]  /*0b70*/  SHFL.IDX PT, R0, R67, RZ, 0x1f ;  /* 0x00001fff43007589 */ /* 0x000f2200000e0000 */
[----:B------:R-:W-:Y:S01]  /*0b80*/  NOP ;  /* 0x0000000000007918 */ /* 0x000fe20000000000 */
[----:B----4-:R-:W-:-:S13]  /*0b90*/  ISETP.NE.AND P1, PT, R0, 0x5, PT ;  /* 0x000000050000780c */ /* 0x010fda0003f25270 */
[----:B------:R-:W-:Y:S05]  /*0ba0*/  @P1 BRA `(.L_x_13) ;  /* 0x0000000000581947 */ /* 0x000fea0003800000 */
[----:B--2---:R-:W2:Y:S01]  /*0bb0*/  S2UR UR5, SR_CgaCtaId ;  /* 0x00000000000579c3 */ /* 0x004ea20000008800 */
[----:B---3--:R-:W-:Y:S01]  /*0bc0*/  UMOV UR4, 0x400 ;  /* 0x0000040000047882 */ /* 0x008fe20000000000 */
        /* <DEDUP_REMOVED lines=9> */
[----:B--2---:R-:W-:Y:S01]  /*0c60*/  ULEA UR4, UR5, UR4, 0x18 ;  /* 0x0000000405047291 */ /* 0x004fe2000f8ec0ff */
[----:B------:R-:W2:Y:S11]  /*0c70*/  FENCE.VIEW.ASYNC.S ;  /* 0x00000000000073c6 */ /* 0x000eb60000000000 */
[----:B--2---:R4:W2:Y:S01]  /*0c80*/  SYNCS.EXCH.64 URZ, [UR4+0xf0], UR6 ;  /* 0x0000f00604ff75b2 */ /* 0x0048a20008000100 */
[----:B------:R4:W3:Y:S01]  /*0c90*/  SYNCS.EXCH.64 URZ, [UR4+0x110], UR8 ;  /* 0x0001100804ff75b2 */ /* 0x0008e20008000100 */
[----:B------:R4:W1:Y:S01]  /*0ca0*/  SYNCS.EXCH.64 URZ, [UR4+0xf8], UR6 ;  /* 0x0000f80604ff75b2 */ /* 0x0008620008000100 */
[----:B------:R4:W1:Y:S01]  /*0cb0*/  SYNCS.EXCH.64 URZ, [UR4+0x118], UR8 ;  /* 0x0001180804ff75b2 */ /* 0x0008620008000100 */
[----:B------:R4:W1:Y:S01]  /*0cc0*/  SYNCS.EXCH.64 URZ, [UR4+0x100], UR6 ;  /* 0x0001000604ff75b2 */ /* 0x0008620008000100 */
[----:B------:R4:W1:Y:S01]  /*0cd0*/  SYNCS.EXCH.64 URZ, [UR4+0x120], UR8 ;  /* 0x0001200804ff75b2 */ /* 0x0008620008000100 */
[----:B------:R4:W1:Y:S01]  /*0ce0*/  SYNCS.EXCH.64 URZ, [UR4+0x108], UR6 ;  /* 0x0001080604ff75b2 */ /* 0x0008620008000100 */
[----:B------:R4:W1:Y:S02]  /*0cf0*/  SYNCS.EXCH.64 URZ, [UR4+0x128], UR8 ;  /* 0x0001280804ff75b2 */ /* 0x0008640008000100 */
[----:B----4-:R-:W-:Y:S01]  /*0d00*/  NOP ;  /* 0x0000000000007918 */ /* 0x010fe20000000000 */
.L_x_13:
[----:B------:R-:W4:Y:S01]  /*0d10*/  SHFL.IDX PT, R0, R67, RZ, 0x1f ;  /* 0x00001fff43007589 */ /* 0x000f2200000e0000 */
[----:B------:R-:W-:Y:S01]  /*0d20*/  ISETP.NE.OR P0, PT, RZ, UR21, !P0 ;  /* 0x00000015ff007c0c */ /* 0x000fe2000c705670 */
[----:B------:R-:W-:Y:S01]  /*0d30*/  NOP ;  /* 0x0000000000007918 */ /* 0x000fe20000000000 */
[----:B----4-:R-:W-:-:S13]  /*0d40*/  ISETP.NE.AND P1, PT, R0, 0x3, PT ;  /* 0x000000030000780c */ /* 0x010fda0003f25270 */
[----:B------:R-:W-:Y:S05]  /*0d50*/  @P1 BRA `(.L_x_14) ;  /* 0x0000000000381947 */ /* 0x000fea0003800000 */
[----:B--2---:R-:W2:Y:S01]  /*0d60*/  S2UR UR5, SR_CgaCtaId ;  /* 0x00000000000579c3 */ /* 0x004ea20000008800 */
[----:B---3--:R-:W-:Y:S01]  /*0d70*/  UMOV UR4, 0x400 ;  /* 0x0000040000047882 */ /* 0x008fe20000000000 */
[----:B------:R-:W-:Y:S01]  /*0d80*/  UMOV UR6, 0x20 ;  /* 0x0000002000067882 */ /* 0x000fe20000000000 */
[----:B------:R-:W-:Y:S01]  /*0d90*/  ELECT P1, URZ, PT ;  /* 0x0000000000ff782f */ /* 0x000fe20003820000 */
[----:B------:R-:W-:-:S04]  /*0da0*/  UIADD3 UR6, UPT, UPT, -UR6, 0x100000, URZ ;  /* 0x0010000006067890 */ /* 0x000fc8000fffe1ff */
[----:B------:R-:W-:Y:S02]  /*0db0*/  USHF.L.U32 UR7, UR6, 0xb, URZ ;  /* 0x0000000b06077899 */ /* 0x000fe400080006ff */
[----:B------:R-:W-:Y:S02]  /*0dc0*/  USHF.L.U32 UR6, UR6, 0x1, URZ ;  /* 0x0000000106067899 */ /* 0x000fe400080006ff */
[----:B--2---:R-:W-:Y:S01]  /*0dd0*/  ULEA UR4, UR5, UR4, 0x18 ;  /* 0x0000000405047291 */ /* 0x004fe2000f8ec0ff */
[----:B------:R-:W2:Y:S11]  /*0de0*/  FENCE.VIEW.ASYNC.S ;  /* 0x00000000000073c6 */ /* 0x000eb60000000000 */
[----:B--2---:R4:W2:Y:S01]  /*0df0*/  SYNCS.EXCH.64 URZ, [UR4+0x130], UR6 ;  /* 0x0001300604ff75b2 */ /* 0x0048a20008000100 */
[----:B------:R4:W3:Y:S01]  /*0e00*/  SYNCS.EXCH.64 URZ, [UR4+0x140], UR6 ;  /* 0x0001400604ff75b2 */ /* 0x0008e20008000100 */
[----:B------:R4:W1:Y:S01]  /*0e10*/  SYNCS.EXCH.64 URZ, [UR4+0x138], UR6 ;  /* 0x0001380604ff75b2 */ /* 0x0008620008000100 */
[----:B------:R4:W1:Y:S02]  /*0e20*/  SYNCS.EXCH.64 URZ, [UR4+0x148], UR6 ;  /* 0x0001480604ff75b2 */ /* 0x0008640008000100 */
[----:B----4-:R-:W-:Y:S01]  /*0e30*/  NOP ;  /* 0x0000000000007918 */ /* 0x010fe20000000000 */
.L_x_14:
[----:B---3--:R-:W3:Y:S01]  /*0e40*/  S2UR UR7, SR_CgaCtaId ;  /* 0x00000000000779c3 */ /* 0x008ee20000008800 */
[----:B------:R-:W-:Y:S01]  /*0e50*/  VOTEU.ALL UP0, P0 ;  /* 0x0000000000ff7886 */ /* 0x000fe20000000000 */
[----:B--2---:R-:W-:Y:S01]  /*0e60*/  UMOV UR4, 0x20 ;  /* 0x0000002000047882 */ /* 0x004fe20000000000 */
[----:B------:R-:W-:Y:S01]  /*0e70*/  NOP ;  /* 0x0000000000007918 */ /* 0x000fe20000000000 */
[----:B------:R-:W-:Y:S01]  /*0e80*/  LOP3.LUT R0, R79, 0x1f, RZ, 0xc0, !PT ;  /* 0x0000001f4f007812 */ /* 0x000fe200078ec0ff */
[----:B------:R-:W-:Y:S01]  /*0e90*/  UISETP.NE.AND UP5, UPT, UR21, URZ, UPT ;  /* 0x000000ff1500728c */ /* 0x000fe2000bfa5270 */
[----:B------:R-:W-:Y:S01]  /*0ea0*/  @!UP0 UMOV UR6, 0x400 ;  /* 0x0000040000068882 */ /* 0x000fe20000000000 */
[----:B------:R-:W-:-:S04]  /*0eb0*/  @!UP0 UIADD3 UR4, UPT, UPT, -UR4, 0x100000, URZ ;  /* 0x0010000004048890 */ /* 0x000fc8000fffe1ff */
[----:B------:R-:W-:Y:S02]  /*0ec0*/  @!UP0 USHF.L.U32 UR5, UR4, 0xb, URZ ;  /* 0x0000000b04058899 */ /* 0x000fe400080006ff */
[----:B------:R-:W-:Y:S02]  /*0ed0*/  @!UP0 USHF.L.U32 UR4, UR4, 0x1, URZ ;  /* 0x0000000104048899 */ /* 0x000fe400080006ff */
[----:B---3--:R-:W-:Y:S01]  /*0ee0*/  @!UP0 ULEA UR6, UR7, UR6, 0x18 ;  /* 0x0000000607068291 */ /* 0x008fe2000f8ec0ff */
[----:B------:R-:W2:Y:S01]  /*0ef0*/  LDCU UR7, c[0x0][0x36c] ;  /* 0x00006d80ff0777ac */ /* 0x000ea20008000800 */
[----:B------:R-:W-:Y:S01]  /*0f00*/  VOTEU.ALL UP0, P0 ;  /* 0x0000000000ff7886 */ /* 0x000fe20000000000 */
[----:B------:R-:W3:Y:S09]  /*0f10*/  FENCE.VIEW.ASYNC.S ;  /* 0x00000000000073c6 */ /* 0x000ef20000000000 */
[----:B---3--:R3:W4:Y:S01]  /*0f20*/  @!UP0 SYNCS.EXCH.64 URZ, [UR6+0x150], UR4 ;  /* 0x0001500406ff85b2 */ /* 0x0087220008000100 */
[----:B--2---:R-:W-:-:S09]  /*0f30*/  UISETP.EQ.U32.AND UP6, UPT, UR7, 0x1, UPT ;  /* 0x000000010700788c */ /* 0x004fd2000bfc2070 */
[----:B---3--:R-:W-:Y:S05]  /*0f40*/  BRA.U !UP6, `(.L_x_15) ;  /* 0x000000010e087547 */ /* 0x008fea000b800000 */
[----:B-1--4-:R-:W-:Y:S01]  /*0f50*/  UCGABAR_ARV ;  /* 0x00000000000079c7 */ /* 0x012fe20008000000 */
[----:B------:R-:W-:Y:S05]  /*0f60*/  BRA `(.L_x_16) ;  /* 0x0000000000047947 */ /* 0x000fea0003800000 */
.L_x_15:
[----:B-1--4-:R-:W-:Y:S01]  /*0f70*/  NOP ;  /* 0x0000000000007918 */ /* 0x012fe20000000000 */
.L_x_16:
[----:B------:R-:W1:Y:S01]  /*0f80*/  S2UR UR29, SR_CTAID.X ;  /* 0x00000000001d79c3 */ /* 0x000e620000002500 */
[----:B------:R-:W-:-:S05]  /*0f90*/  CS2R.32 R69, SR_CgaSize ;  /* 0x0000000000457805 */ /* 0x000fca0000008a00 */
[----:B------:R-:W-:-:S05]  /*0fa0*/  IMAD R69, R69, -0xa0, RZ ;  /* 0xffffff6045457824 */ /* 0x000fca00078e02ff */
[----:B------:R-:W-:-:S14]  /*0fb0*/  R2UR UR5, R69 ;  /* 0x00000000450572ca */ /* 0x000fdc00000e0000 */
[----:B------:R-:W2:Y:S01]  /*0fc0*/  LDCU UR5, c[0x0][UR5+0x2b0] ;  /* 0x00005600050577ac */ /* 0x000ea20008000800 */
[----:B------:R-:W-:-:S05]  /*0fd0*/  CS2R.32 R69, SR_CgaSize ;  /* 0x0000000000457805 */ /* 0x000fca0000008a00 */
[----:B------:R-:W-:-:S05]  /*0fe0*/  IMAD R69, R69, -0xa0, RZ ;  /* 0xffffff6045457824 */ /* 0x000fca00078e02ff */
[----:B------:R-:W-:-:S14]  /*0ff0*/  R2UR UR4, R69 ;  /* 0x00000000450472ca */ /* 0x000fdc00000e0000 */
[----:B------:R-:W3:Y:S01]  /*1000*/  LDCU UR4, c[0x0][UR4+0x2b4] ;  /* 0x00005680040477ac */ /* 0x000ee20008000800 */
[----:B------:R-:W4:Y:S01]  /*1010*/  S2UR UR20, SR_CTAID.Y ;  /* 0x00000000001479c3 */ /* 0x000f220000002600 */
[----:B------:R-:W-:-:S05]  /*1020*/  CS2R.32 R69, SR_CgaSize ;  /* 0x0000000000457805 */ /* 0x000fca0000008a00 */
[----:B------:R-:W-:-:S05]  /*1030*/  IMAD R69, R69, -0xa0, RZ ;  /* 0xffffff6045457824 */ /* 0x000fca00078e02ff */
[----:B------:R-:W-:-:S14]  /*1040*/  R2UR UR7, R69 ;  /* 0x00000000450772ca */ /* 0x000fdc00000e0000 */
[----:B------:R-:W3:Y:S01]  /*1050*/  LDCU UR7, c[0x0][UR7+0x2a0] ;  /* 0x00005400070777ac */ /* 0x000ee20008000800 */
[----:B------:R-:W-:-:S05]  /*1060*/  CS2R.32 R69, SR_CgaSize ;  /* 0x0000000000457805 */ /* 0x000fca0000008a00 */
[----:B------:R-:W-:-:S05]  /*1070*/  IMAD R69, R69, -0xa0, RZ ;  /* 0xffffff6045457824 */ /* 0x000fca00078e02ff */
[----:B------:R-:W-:-:S14]  /*1080*/  R2UR UR8, R69 ;  /* 0x00000000450872ca */ /* 0x000fdc00000e0000 */
[----:B------:R-:W3:Y:S01]  /*1090*/  LDCU UR8, c[0x0][UR8+0x2a4] ;  /* 0x00005480080877ac */ /* 0x000ee20008000800 */
[----:B------:R-:W3:Y:S01]  /*10a0*/  S2UR UR9, SR_CgaCtaId ;  /* 0x00000000000979c3 */ /* 0x000ee20000008800 */
[----:B------:R-:W-:Y:S01]  /*10b0*/  UISETP.GT.U32.AND UP0, UPT, UR47, 0xffff, UPT ;  /* 0x0000ffff2f00788c */ /* 0x000fe2000bf04070 */
[----:B------:R-:W3:Y:S01]  /*10c0*/  LDCU UR25, c[0x0][0xb24] ;  /* 0x00016480ff1977ac */ /* 0x000ee20008000800 */
[----:B------:R-:W3:Y:S01]  /*10d0*/  LDCU UR45, c[0x0][0xb24] ;  /* 0x00016480ff2d77ac */ /* 0x000ee20008000800 */
[----:B-1----:R-:W-:Y:S01]  /*10e0*/  I2FP.F32.U32 R3, UR29 ;  /* 0x0000001d00037c45 */ /* 0x002fe20008201000 */
[----:B------:R-:W1:Y:S04]  /*10f0*/  LDCU UR27, c[0x0][0xb30] ;  /* 0x00016600ff1b77ac */ /* 0x000e680008000800 */
[----:B--2---:R-:W-:Y:S01]  /*1100*/  FMUL R3, R3, UR5 ;  /* 0x0000000503037c20 */ /* 0x004fe20008400000 */
[----:B------:R-:W-:Y:S01]  /*1110*/  USEL UR5, UR47, 0xffff, !UP0 ;  /* 0x0000ffff2f057887 */ /* 0x000fe2000c000000 */
[----:B----4-:R-:W-:Y:S01]  /*1120*/  I2FP.F32.U32 R2, UR20 ;  /* 0x0000001400027c45 */ /* 0x010fe20008201000 */
[----:B------:R-:W-:-:S03]  /*1130*/  UMOV UR11, 0x55 ;  /* 0x00000055000b7882 */ /* 0x000fc60000000000 */
[----:B------:R-:W2:Y:S01]  /*1140*/  F2I.U32.TRUNC.NTZ R3, R3 ;  /* 0x0000000300037305 */ /* 0x000ea2000020f000 */
[----:B------:R-:W-:Y:S01]  /*1150*/  ULOP3.LUT UR24, UR5, 0xffff, URZ, 0xc0, !UPT ;  /* 0x0000ffff05187892 */ /* 0x000fe2000f8ec0ff */
[----:B---3--:R-:W-:Y:S01]  /*1160*/  FMUL R2, R2, UR4 ;  /* 0x0000000402027c20 */ /* 0x008fe20008400000 */
[----:B------:R-:W-:-:S05]  /*1170*/  USHF.L.U32 UR28, UR9, 0x9, URZ ;  /* 0x00000009091c7899 */ /* 0x000fca00080006ff */
[----:B------:R-:W3:Y:S01]  /*1180*/  F2I.U32.TRUNC.NTZ R2, R2 ;  /* 0x0000000200027305 */ /* 0x000ee2000020f000 */
[----:B--2---:R-:W-:Y:S02]  /*1190*/  R2UR UR4, R3 ;  /* 0x00000000030472ca */ /* 0x004fe400000e0000 */
[----:B------:R-:W-:Y:S02]  /*11a0*/  PRMT R3, RZ, 0x7610, R3 ;  /* 0x00007610ff037816 */ /* 0x000fe40000000003 */
[----:B---3--:R-:W-:Y:S02]  /*11b0*/  R2UR UR6, R2 ;  /* 0x00000000020672ca */ /* 0x008fe400000e0000 */
[----:B------:R-:W-:-:S07]  /*11c0*/  PRMT R2, RZ, 0x7610, R2 ;  /* 0x00007610ff027816 */ /* 0x000fce0000000002 */
[----:B------:R-:W-:-:S04]  /*11d0*/  UIADD3 UR5, UPT, UPT, -UR4, URZ, URZ ;  /* 0x000000ff04057290 */ /* 0x000fc8000fffe1ff */
[----:B------:R-:W-:Y:S02]  /*11e0*/  UIMAD UR5, UR7, UR5, UR29 ;  /* 0x00000005070572a4 */ /* 0x000fe4000f8e021d */
[----:B------:R-:W-:-:S04]  /*11f0*/  UIADD3 UR4, UPT, UPT, -UR6, URZ, URZ ;  /* 0x000000ff06047290 */ /* 0x000fc8000fffe1ff */
[----:B------:R-:W-:Y:S01]  /*1200*/  IMAD.U32 R69, RZ, RZ, UR5 ;  /* 0x00000005ff457e24 */ /* 0x000fe2000f8e00ff */
[----:B------:R-:W-:-:S06]  /*1210*/  UIMAD UR4, UR8, UR4, UR20 ;  /* 0x00000004080472a4 */ /* 0x000fcc000f8e0214 */
[----:B------:R-:W-:Y:S01]  /*1220*/  IMAD.U32 R68, RZ, RZ, UR4 ;  /* 0x00000004ff447e24 */ /* 0x000fe2000f8e00ff */
[----:B-1----:R-:W-:Y:S06]  /*1230*/  BRA.U UP5, `(.L_x_17) ;  /* 0x0000000105647547 */ /* 0x002fec000b800000 */
[----:B------:R-:W-:Y:S02]  /*1240*/  R2UR UR4, R69 ;  /* 0x00000000450472ca */ /* 0x000fe400000e0000 */
[----:B------:R-:W-:-:S11]  /*1250*/  R2UR UR12, R68 ;  /* 0x00000000440c72ca */ /* 0x000fd600000e0000 */
[----:B------:R-:W-:Y:S02]  /*1260*/  UISETP.GT.U32.AND UP0, UPT, UR4, 0x1, UPT ;  /* 0x000000010400788c */ /* 0x000fe4000bf04070 */
[----:B------:R-:W-:Y:S02]  /*1270*/  ULOP3.LUT UR10, UR4, 0xfffffffe, URZ, 0xc0, !UPT ;  /* 0xfffffffe040a7892 */ /* 0x000fe4000f8ec0ff */
[----:B------:R-:W-:Y:S02]  /*1280*/  UISETP.NE.AND UP3, UPT, UR12, URZ, UP0 ;  /* 0x000000ff0c00728c */ /* 0x000fe40008765270 */
[----:B------:R-:W-:Y:S02]  /*1290*/  UISETP.NE.AND UP2, UPT, UR12, 0x1, UP0 ;  /* 0x000000010c00788c */ /* 0x000fe40008745270 */
[----:B------:R-:W-:Y:S02]  /*12a0*/  UISETP.NE.AND UP1, UPT, UR12, 0x2, UP0 ;  /* 0x000000020c00788c */ /* 0x000fe40008725270 */
[----:B------:R-:W-:-:S02]  /*12b0*/  UISETP.NE.AND UP0, UPT, UR12, 0x3, UP0 ;  /* 0x000000030c00788c */ /* 0x000fc40008705270 */
[----:B------:R-:W-:Y:S02]  /*12c0*/  USEL UR6, URZ, 0x1, UP3 ;  /* 0x00000001ff067887 */ /* 0x000fe40009800000 */
[----:B------:R-:W-:Y:S02]  /*12d0*/  USEL UR5, URZ, 0x4, UP2 ;  /* 0x00000004ff057887 */ /* 0x000fe40009000000 */
[----:B------:R-:W-:Y:S02]  /*12e0*/  USEL UR4, URZ, 0x10, UP1 ;  /* 0x00000010ff047887 */ /* 0x000fe40008800000 */
[----:B------:R-:W-:Y:S02]  /*12f0*/  USEL UR9, URZ, 0x40, UP0 ;  /* 0x00000040ff097887 */ /* 0x000fe40008000000 */
[----:B------:R-:W-:Y:S02]  /*1300*/  USEL UR8, URZ, 0x2, UP3 ;  /* 0x00000002ff087887 */ /* 0x000fe40009800000 */
[----:B------:R-:W-:-:S02]  /*1310*/  UIADD3 UR4, UPT, UPT, UR4, UR5, UR6 ;  /* 0x0000000504047290 */ /* 0x000fc4000fffe006 */
[----:B------:R-:W-:Y:S02]  /*1320*/  USEL UR6, URZ, 0x20, UP1 ;  /* 0x00000020ff067887 */ /* 0x000fe40008800000 */
[----:B------:R-:W-:Y:S02]  /*1330*/  USEL UR7, URZ, 0x8, UP2 ;  /* 0x00000008ff077887 */ /* 0x000fe40009000000 */
[----:B------:R-:W-:Y:S02]  /*1340*/  UIADD3 UR5, UPT, UPT, UR8, UR9, UR4 ;  /* 0x0000000908057290 */ /* 0x000fe4000fffe004 */
[----:B------:R-:W-:Y:S02]  /*1350*/  ULEA UR4, UR12, UR10, 0x1 ;  /* 0x0000000a0c047291 */ /* 0x000fe4000f8e08ff */
[----:B------:R-:W-:Y:S02]  /*1360*/  USEL UR8, URZ, 0x80, UP0 ;  /* 0x00000080ff087887 */ /* 0x000fe40008000000 */
[----:B------:R-:W-:-:S03]  /*1370*/  UIADD3 UR5, UPT, UPT, UR6, UR7, UR5 ;  /* 0x0000000706057290 */ /* 0x000fc6000fffe005 */
[----:B------:R-:W-:Y:S01]  /*1380*/  UMOV UR6, 0x3 ;  /* 0x0000000300067882 */ /* 0x000fe20000000000 */
[----:B------:R-:W-:Y:S02]  /*1390*/  UIADD3 UR5, UPT, UPT, UR5, UR8, URZ ;  /* 0x0000000805057290 */ /* 0x000fe4000fffe0ff */
[----:B------:R-:W-:-:S04]  /*13a0*/  USHF.L.U32 UR4, UR6, UR4, URZ ;  /* 0x0000000406047299 */ /* 0x000fc800080006ff */
[----:B------:R-:W-:Y:S02]  /*13b0*/  IMAD.U32 R3, RZ, RZ, UR5 ;  /* 0x00000005ff037e24 */ /* 0x000fe4000f8e00ff */
[----:B------:R-:W-:-:S07]  /*13c0*/  IMAD.U32 R2, RZ, RZ, UR4 ;  /* 0x00000004ff027e24 */ /* 0x000fce000f8e00ff */
.L_x_17:
[----:B------:R-:W1:Y:S01]  /*13d0*/  S2UR UR36, SR_CTAID.Z ;  /* 0x00000000002479c3 */ /* 0x000e620000002700 */
[----:B------:R-:W-:Y:S02]  /*13e0*/  UISETP.GE.AND UP0, UPT, UR25, 0x1, UPT ;  /* 0x000000011900788c */ /* 0x000fe4000bf06270 */
[----:B------:R-:W-:Y:S02]  /*13f0*/  UISETP.NE.AND UP3, UPT, UR21, 0x2, UPT ;  /* 0x000000021500788c */ /* 0x000fe4000bf65270 */
[----:B------:R-:W-:Y:S02]  /*1400*/  ULOP3.LUT UR28, UR28, 0xc00, URZ, 0xc0, !UPT ;  /* 0x00000c001c1c7892 */ /* 0x000fe4000f8ec0ff */
[----:B------:R-:W-:Y:S01]  /*1410*/  USHF.L.U32 UR24, UR11, UR24, URZ ;  /* 0x000000180b187299 */ /* 0x000fe200080006ff */
[----:B------:R-:W-:Y:S02]  /*1420*/  UMOV UR16, UR29 ;  /* 0x0000001d00107c82 */ /* 0x000fe40008000000 */
[----:B------:R-:W-:Y:S09]  /*1430*/  BRA.U !UP0, `(.L_x_18) ;  /* 0x0000000108d47547 */ /* 0x000ff2000b800000 */
[----:B------:R-:W2:Y:S01]  /*1440*/  LDCU.128 UR12, c[0x0][0xb10] ;  /* 0x00016200ff0c77ac */ /* 0x000ea20008000c00 */
[----:B------:R-:W3:Y:S01]  /*1450*/  LDCU UR6, c[0x0][0x370] ;  /* 0x00006e00ff0677ac */ /* 0x000ee20008000800 */
[----:B------:R-:W4:Y:S01]  /*1460*/  LDCU UR5, c[0x0][0x374] ;  /* 0x00006e80ff0577ac */ /* 0x000f220008000800 */
[----:B------:R-:W1:Y:S01]  /*1470*/  LDCU UR26, c[0x0][0xb0c] ;  /* 0x00016180ff1a77ac */ /* 0x000e620008000800 */
[----:B------:R-:W1:Y:S01]  /*1480*/  LDCU UR4, c[0x0][0xb20] ;  /* 0x00016400ff0477ac */ /* 0x000e620008000800 */
[----:B------:R-:W1:Y:S01]  /*1490*/  LDCU.64 UR8, c[0x0][0xb28] ;  /* 0x00016500ff0877ac */ /* 0x000e620008000a00 */
[----:B--2---:R-:W-:Y:S02]  /*14a0*/  UISETP.NE.AND UP0, UPT, UR14, 0x1, UPT ;  /* 0x000000010e00788c */ /* 0x004fe4000bf05270 */
[----:B----4-:R-:W-:Y:S02]  /*14b0*/  UIMAD.WIDE.U32 UR10, UR5, UR15, URZ ;  /* 0x0000000f050a72a5 */ /* 0x010fe4000f8e00ff */
[----:B---3--:R-:W-:-:S02]  /*14c0*/  UIMAD.WIDE.U32 UR18, UR6, UR12, URZ ;  /* 0x0000000c061272a5 */ /* 0x008fc4000f8e00ff */
[----:B-1----:R-:W-:Y:S02]  /*14d0*/  UISETP.NE.AND UP1, UPT, UR26, 0x1, UPT ;  /* 0x000000011a00788c */ /* 0x002fe4000bf25270 */
[----:B------:R-:W-:Y:S01]  /*14e0*/  UISETP.NE.AND UP2, UPT, UR25, 0x1, UPT ;  /* 0x000000011900788c */ /* 0x000fe2000bf45270 */
[----:B------:R-:W-:Y:S02]  /*14f0*/  UMOV UR10, UR11 ;  /* 0x0000000b000a7c82 */ /* 0x000fe40008000000 */
[----:B------:R-:W-:Y:S01]  /*1500*/  UMOV UR18, UR19 ;  /* 0x0000001300127c82 */ /* 0x000fe20008000000 */
[----:B------:R-:W-:Y:S02]  /*1510*/  @UP0 USHF.R.U32.HI UR5, URZ, UR4, UR10 ;  /* 0x00000004ff050299 */ /* 0x000fe4000801160a */
[----:B------:R-:W-:Y:S02]  /*1520*/  UIMAD.WIDE.U32 UR22, UR20, UR15, URZ ;  /* 0x0000000f141672a5 */ /* 0x000fe4000f8e00ff */
[----:B------:R-:W-:-:S02]  /*1530*/  UIMAD.WIDE.U32 UR10, UR5, UR8, URZ ;  /* 0x00000008050a72a5 */ /* 0x000fc4000f8e00ff */
[----:B------:R-:W-:Y:S02]  /*1540*/  @UP1 USHF.R.U32.HI UR6, URZ, UR13, UR18 ;  /* 0x0000000dff061299 */ /* 0x000fe40008011612 */
[----:B------:R-:W-:Y:S02]  /*1550*/  UIMAD.WIDE.U32 UR16, UR29, UR12, URZ ;  /* 0x0000000c1d1072a5 */ /* 0x000fe4000f8e00ff */
[----:B------:R-:W-:Y:S01]  /*1560*/  UIMAD.WIDE.U32 UR18, UR6, UR8, URZ ;  /* 0x00000008061272a5 */ /* 0x000fe2000f8e00ff */
[----:B------:R-:W-:Y:S01]  /*1570*/  UMOV UR22, UR23 ;  /* 0x0000001700167c82 */ /* 0x000fe20008000000 */
[----:B------:R-:W-:Y:S01]  /*1580*/  UMOV UR10, UR11 ;  /* 0x0000000b000a7c82 */ /* 0x000fe20008000000 */
[----:B------:R-:W-:Y:S02]  /*1590*/  USHF.R.U32.HI UR22, URZ, UR4, UR22 ;  /* 0x00000004ff167299 */ /* 0x000fe40008011616 */
[----:B------:R-:W-:Y:S02]  /*15a0*/  @UP2 USHF.R.U32.HI UR5, URZ, UR9, UR10 ;  /* 0x00000009ff052299 */ /* 0x000fe4000801160a */
[----:B------:R-:W-:Y:S01]  /*15b0*/  UMOV UR7, UR19 ;  /* 0x0000001300077c82 */ /* 0x000fe20008000000 */
[----:B------:R-:W-:Y:S01]  /*15c0*/  UMOV UR16, UR17 ;  /* 0x0000001100107c82 */ /* 0x000fe20008000000 */
[----:B------:R-:W-:-:S02]  /*15d0*/  @UP2 USHF.R.U32.HI UR6, URZ, UR9, UR7 ;  /* 0x00000009ff062299 */ /* 0x000fc40008011607 */
[----:B------:R-:W-:Y:S02]  /*15e0*/  USHF.R.U32.HI UR16, URZ, UR13, UR16 ;  /* 0x0000000dff107299 */ /* 0x000fe40008011610 */
[----:B------:R-:W-:Y:S02]  /*15f0*/  USEL UR4, UR20, UR22, !UP0 ;  /* 0x0000001614047287 */ /* 0x000fe4000c000000 */
[----:B------:R-:W-:Y:S02]  /*1600*/  UIMAD UR7, UR5, UR25, URZ ;  /* 0x00000019050772a4 */ /* 0x000fe4000f8e02ff */
[----:B------:R-:W-:Y:S02]  /*1610*/  USEL UR5, UR29, UR16, !UP1 ;  /* 0x000000101d057287 */ /* 0x000fe4000c800000 */
[----:B------:R-:W-:Y:S02]  /*1620*/  UIMAD UR12, UR6, UR25, URZ ;  /* 0x00000019060c72a4 */ /* 0x000fe4000f8e02ff */
[----:B------:R-:W-:-:S02]  /*1630*/  UISETP.GE.AND UP0, UPT, UR4, UR7, UPT ;  /* 0x000000070400728c */ /* 0x000fc4000bf06270 */
[----:B------:R-:W-:Y:S02]  /*1640*/  UIMAD.WIDE.U32 UR10, UR4, UR8, URZ ;  /* 0x00000008040a72a5 */ /* 0x000fe4000f8e00ff */
[----:B------:R-:W-:Y:S02]  /*1650*/  UISETP.GE.OR UP0, UPT, UR5, UR12, UP0 ;  /* 0x0000000c0500728c */ /* 0x000fe40008706670 */
[----:B------:R-:W-:Y:S02]  /*1660*/  UIMAD.WIDE.U32 UR12, UR5, UR8, URZ ;  /* 0x00000008050c72a5 */ /* 0x000fe4000f8e00ff */
[----:B------:R-:W-:Y:S01]  /*1670*/  UIADD3 UR10, UPT, UPT, -UR4, URZ, URZ ;  /* 0x000000ff040a7290 */ /* 0x000fe2000fffe1ff */
[----:B------:R-:W-:Y:S01]  /*1680*/  UMOV UR8, UR11 ;  /* 0x0000000b00087c82 */ /* 0x000fe20008000000 */
[----:B------:R-:W-:Y:S02]  /*1690*/  UIADD3 UR16, UPT, UPT, -UR5, URZ, URZ ;  /* 0x000000ff05107290 */ /* 0x000fe4000fffe1ff */
[----:B------:R-:W-:-:S03]  /*16a0*/  USHF.R.U32.HI UR8, URZ, UR9, UR8 ;  /* 0x00000009ff087299 */ /* 0x000fc60008011608 */
[----:B------:R-:W-:Y:S01]  /*16b0*/  @!UP0 UMOV UR7, UR13 ;  /* 0x0000000d00078c82 */ /* 0x000fe20008000000 */
[----:B------:R-:W-:Y:S02]  /*16c0*/  UIMAD UR20, UR14, UR10, UR20 ;  /* 0x0000000a0e1472a4 */ /* 0x000fe4000f8e0214 */
[----:B------:R-:W-:Y:S02]  /*16d0*/  USEL UR8, UR4, UR8, !UP2 ;  /* 0x0000000804087287 */ /* 0x000fe4000d000000 */
[----:B------:R-:W-:Y:S02]  /*16e0*/  @!UP0 USHF.R.U32.HI UR7, URZ, UR9, UR7 ;  /* 0x00000009ff078299 */ /* 0x000fe40008011607 */
[----:B------:R-:W-:Y:S02]  /*16f0*/  UIADD3 UR9, UPT, UPT, -UR8, URZ, URZ ;  /* 0x000000ff08097290 */ /* 0x000fe4000fffe1ff */
[----:B------:R-:W-:Y:S02]  /*1700*/  @!UP0 USEL UR7, UR5, UR7, !UP2 ;  /* 0x0000000705078287 */ /* 0x000fe4000d000000 */
[----:B------:R-:W-:-:S02]  /*1710*/  UIMAD UR9, UR25, UR9, UR4 ;  /* 0x00000009190972a4 */ /* 0x000fc4000f8e0204 */
[----:B------:R-:W-:Y:S02]  /*1720*/  @!UP0 UIADD3 UR8, UPT, UPT, UR8, -UR7, URZ ;  /* 0x8000000708088290 */ /* 0x000fe4000fffe0ff */
[----:B------:R-:W-:Y:S02]  /*1730*/  @!UP0 UIMAD UR6, UR9, UR6, UR7 ;  /* 0x00000006090682a4 */ /* 0x000fe4000f8e0207 */
[----:B------:R-:W-:Y:S02]  /*1740*/  @!UP0 UIMAD UR4, UR8, UR25, UR5 ;  /* 0x00000019080482a4 */ /* 0x000fe4000f8e0205 */
[----:B------:R-:W-:Y:S02]  /*1750*/  UIMAD UR16, UR26, UR16, UR29 ;  /* 0x000000101a1072a4 */ /* 0x000fe4000f8e021d */
[----:B------:R-:W-:Y:S01]  /*1760*/  UIMAD UR20, UR4, UR14, UR20 ;  /* 0x0000000e041472a4 */ /* 0x000fe2000f8e0214 */
[----:B------:R-:W-:Y:S02]  /*1770*/  @!UP0 UMOV UR5, UR6 ;  /* 0x0000000600058c82 */ /* 0x000fe40008000000 */
[----:B------:R-:W-:-:S12]  /*1780*/  UIMAD UR16, UR5, UR26, UR16 ;  /* 0x0000001a051072a4 */ /* 0x000fd8000f8e0210 */
.L_x_18:
[----:B------:R-:W-:-:S09]  /*1790*/  UISETP.NE.AND UP0, UPT, UR27, 0x1, UPT ;  /* 0x000000011b00788c */ /* 0x000fd2000bf05270 */
[----:B------:R-:W-:Y:S05]  /*17a0*/  BRA.U UP0, `(.L_x_19) ;  /* 0x0000000100447547 */ /* 0x000fea000b800000 */
[----:B------:R-:W2:Y:S01]  /*17b0*/  LDCU.128 UR8, c[0x0][0xb10] ;  /* 0x00016200ff0877ac */ /* 0x000ea20008000c00 */
[----:B------:R-:W3:Y:S01]  /*17c0*/  LDCU UR12, c[0x0][0xb0c] ;  /* 0x00016180ff0c77ac */ /* 0x000ee20008000800 */
[----:B------:R-:W4:Y:S01]  /*17d0*/  LDCU UR13, c[0x0][0xb20] ;  /* 0x00016400ff0d77ac */ /* 0x000f220008000800 */
[----:B--2---:R-:W-:Y:S02]  /*17e0*/  UIMAD.WIDE.U32 UR6, UR16, UR8, URZ ;  /* 0x00000008100672a5 */ /* 0x004fe4000f8e00ff */
[----:B------:R-:W-:Y:S02]  /*17f0*/  UIMAD.WIDE.U32 UR4, UR20, UR11, URZ ;  /* 0x0000000b140472a5 */ /* 0x000fe4000f8e00ff */
[----:B---3--:R-:W-:Y:S02]  /*1800*/  UISETP.NE.AND UP1, UPT, UR12, 0x1, UPT ;  /* 0x000000010c00788c */ /* 0x008fe4000bf25270 */
[----:B------:R-:W-:Y:S01]  /*1810*/  UISETP.NE.AND UP0, UPT, UR10, 0x1, UPT ;  /* 0x000000010a00788c */ /* 0x000fe2000bf05270 */
[----:B------:R-:W-:-:S02]  /*1820*/  UMOV UR6, UR7 ;  /* 0x0000000700067c82 */ /* 0x000fc40008000000 */
[----:B------:R-:W-:Y:S01]  /*1830*/  UMOV UR4, UR5 ;  /* 0x0000000500047c82 */ /* 0x000fe20008000000 */
[----:B------:R-:W-:Y:S02]  /*1840*/  USHF.R.U32.HI UR6, URZ, UR9, UR6 ;  /* 0x00000009ff067299 */ /* 0x000fe40008011606 */
[----:B----4-:R-:W-:Y:S02]  /*1850*/  USHF.R.U32.HI UR4, URZ, UR13, UR4 ;  /* 0x0000000dff047299 */ /* 0x010fe40008011604 */
[----:B------:R-:W-:Y:S02]  /*1860*/  USEL UR5, UR16, UR6, !UP1 ;  /* 0x0000000610057287 */ /* 0x000fe4000c800000 */
[----:B------:R-:W-:-:S04]  /*1870*/  USEL UR4, UR20, UR4, !UP0 ;  /* 0x0000000414047287 */ /* 0x000fc8000c000000 */
[----:B------:R-:W-:Y:S02]  /*1880*/  UIADD3 UR6, UPT, UPT, -UR4, UR5, URZ ;  /* 0x0000000504067290 */ /* 0x000fe4000fffe1ff */
[----:B------:R-:W-:Y:S02]  /*1890*/  UIADD3 UR4, UPT, UPT, UR4, -UR5, URZ ;  /* 0x8000000504047290 */ /* 0x000fe4000fffe0ff */
[----:B------:R-:W-:Y:S02]  /*18a0*/  UIMAD UR20, UR6, UR10, UR20 ;  /* 0x0000000a061472a4 */ /* 0x000fe4000f8e0214 */
[----:B------:R-:W-:-:S12]  /*18b0*/  UIMAD UR16, UR4, UR12, UR16 ;  /* 0x0000000c041072a4 */ /* 0x000fd8000f8e0210 */
.L_x_19:
[----:B------:R-:W-:Y:S05]  /*18c0*/  BRA.U !UP6, `(.L_x_20) ;  /* 0x000000010e0c7547 */ /* 0x000fea000b800000 */
[----:B------:R-:W-:Y:S01]  /*18d0*/  UCGABAR_WAIT ;  /* 0x0000000000007dc7 */ /* 0x000fe20008000000 */
[----:B------:R-:W-:Y:S01]  /*18e0*/  CCTL.IVALL ;  /* 0x00000000ff00798f */ /* 0x000fe20002000000 */
[----:B------:R-:W-:Y:S05]  /*18f0*/  BRA `(.L_x_21) ;  /* 0x0000000000047947 */ /* 0x000fea0003800000 */
.L_x_20:
[----:B------:R-:W-:Y:S06]  /*1900*/  BAR.SYNC.DEFER_BLOCKING 0x0 ;  /* 0x0000000000007b1d */ /* 0x000fec0000010000 */
.L_x_21:
[----:B------:R-:W-:Y:S05]  /*1910*/  BRA.U UP3, `(.L_x_22) ;  /* 0x0000001503807547 */ /* 0x000fea000b800000 */
[----:B------:R-:W2:Y:S01]  /*1920*/  LDCU UR6, c[0x0][0x38c] ;  /* 0x00007180ff0677ac */ /* 0x000ea20008000800 */
[----:B------:R-:W3:Y:S01]  /*1930*/  S2UR UR8, SR_CgaCtaId ;  /* 0x00000000000879c3 */ /* 0x000ee20000008800 */
[----:B------:R-:W-:Y:S01]  /*1940*/  PLOP3.LUT P1, PT, PT, PT, UP4, 0x80, 0x8 ;  /* 0x000000000008781c */ /* 0x000fe20003f2f048 */
[----:B------:R-:W-:Y:S01]  /*1950*/  IMAD.MOV.U32 R12, RZ, RZ, 0x1 ;  /* 0x00000001ff0c7424 */ /* 0x000fe200078e00ff */
[----:B------:R-:W-:Y:S01]  /*1960*/  UMOV UR13, 0x400 ;  /* 0x00000400000d7882 */ /* 0x000fe20000000000 */
[----:B------:R-:W-:Y:S01]  /*1970*/  USHF.L.U32 UR7, UR29, 0x7, URZ ;  /* 0x000000071d077899 */ /* 0x000fe200080006ff */
[----:B------:R-:W-:Y:S01]  /*1980*/  ISETP.NE.AND P2, PT, R0, RZ, P3 ;  /* 0x000000ff0000720c */ /* 0x000fe20001f45270 */
[----:B------:R-:W-:Y:S01]  /*1990*/  USHF.L.U32 UR46, UR29, 0x6, URZ ;  /* 0x000000061d2e7899 */ /* 0x000fe200080006ff */
[----:B------:R-:W-:Y:S01]  /*19a0*/  PLOP3.LUT P1, PT, P1, PT, PT, 0x8, 0x80 ;  /* 0x000000000080781c */ /* 0x000fe20000f2e170 */
[----:B------:R-:W-:Y:S01]  /*19b0*/  UISETP.NE.AND UP1, UPT, UR21, URZ, UPT ;  /* 0x000000ff1500728c */ /* 0x000fe2000bf25270 */
[----:B------:R-:W-:Y:S01]  /*19c0*/  CS2R R10, SRZ ;  /* 0x00000000000a7805 */ /* 0x000fe2000001ff00 */
[----:B------:R-:W-:Y:S01]  /*19d0*/  IMAD.MOV.U32 R9, RZ, RZ, RZ ;  /* 0x000000ffff097224 */ /* 0x000fe200078e00ff */
[----:B------:R-:W4:Y:S01]  /*19e0*/  LDCU UR39, c[0x0][0x370] ;  /* 0x00006e00ff2777ac */ /* 0x000f220008000800 */
[----:B------:R-:W-:Y:S01]  /*19f0*/  IMAD.MOV.U32 R8, RZ, RZ, 0x1 ;  /* 0x00000001ff087424 */ /* 0x000fe200078e00ff */
[----:B------:R-:W1:Y:S01]  /*1a00*/  LDCU.64 UR26, c[0x0][0x348] ;  /* 0x00006900ff1a77ac */ /* 0x000e620008000a00 */
[----:B--2---:R-:W-:-:S02]  /*1a10*/  UIADD3 UR5, UPT, UPT, UR6, 0x1f, URZ ;  /* 0x0000001f06057890 */ /* 0x004fc4000fffe0ff */
[----:B------:R-:W-:Y:S02]  /*1a20*/  UIADD3 UR47, UPT, UPT, UR6, 0x3e, URZ ;  /* 0x0000003e062f7890 */ /* 0x000fe4000fffe0ff */
[----:B------:R-:W-:Y:S02]  /*1a30*/  USHF.R.S32.HI UR4, URZ, 0x1f, UR5 ;  /* 0x0000001fff047899 */ /* 0x000fe40008011405 */
[----:B---3--:R-:W-:Y:S02]  /*1a40*/  ULEA UR13, UR8, UR13, 0x18 ;  /* 0x0000000d080d7291 */ /* 0x008fe4000f8ec0ff */
[----:B------:R-:W-:Y:S02]  /*1a50*/  ULEA.HI UR4, UR4, UR5, URZ, 0x5 ;  /* 0x0000000504047291 */ /* 0x000fe4000f8f28ff */
[----:B------:R-:W-:Y:S02]  /*1a60*/  ULOP3.LUT UR5, UR7, 0x80, URZ, 0xc0, !UPT ;  /* 0x0000008007057892 */ /* 0x000fe4000f8ec0ff */
[----:B------:R-:W-:-:S02]  /*1a70*/  USHF.R.S32.HI UR41, URZ, 0x5, UR4 ;  /* 0x00000005ff297899 */ /* 0x000fc40008011404 */
[----:B------:R-:W-:Y:S02]  /*1a80*/  UIADD3 UR4, UPT, UPT, UR6, -0x1, URZ ;  /* 0xffffffff06047890 */ /* 0x000fe4000fffe0ff */
[----:B------:R-:W-:Y:S02]  /*1a90*/  UISETP.LT.U32.AND UP0, UPT, UR41, 0x8, UPT ;  /* 0x000000082900788c */ /* 0x000fe4000bf01070 */
[----:B------:R-:W-:Y:S02]  /*1aa0*/  UISETP.GE.U32.AND UP2, UPT, UR4, -0x3f, UPT ;  /* 0xffffffc10400788c */ /* 0x000fe4000bf46070 */
[----:B------:R-:W-:Y:S02]  /*1ab0*/  USEL UR40, UR41, 0x8, UP0 ;  /* 0x0000000829287887 */ /* 0x000fe40008000000 */
[----:B------:R-:W-:Y:S02]  /*1ac0*/  ULEA UR30, UR28, UR13, 0x2 ;  /* 0x0000000d1c1e7291 */ /* 0x000fe4000f8e10ff */
[----:B------:R-:W-:Y:S01]  /*1ad0*/  UIADD3 UR4, UPT, UPT, UR40, -0x1, URZ ;  /* 0xffffffff28047890 */ /* 0x000fe2000fffe0ff */
[----:B------:R-:W2:Y:S04]  /*1ae0*/  LDCU UR38, c[0x0][0x374] ;  /* 0x00006e80ff2677ac */ /* 0x000ea80008000800 */
[----:B------:R-:W-:-:S02]  /*1af0*/  @UP2 UIADD3 UR4, UPT, UPT, UR40, URZ, URZ ;  /* 0x000000ff28042290 */ /* 0x000fc4000fffe0ff */
[----:B------:R-:W-:Y:S02]  /*1b00*/  ULOP3.LUT UR46, UR46, 0x40, URZ, 0xc0, !UPT ;  /* 0x000000402e2e7892 */ /* 0x000fe4000f8ec0ff */
[----:B------:R-:W-:Y:S02]  /*1b10*/  USEL UR21, UR53, 0x2, UP1 ;  /* 0x0000000235157887 */ /* 0x000fe40008800000 */
[----:B------:R-:W-:Y:S02]  /*1b20*/  ULEA.HI UR44, UR28, UR5, URZ, 0x1b ;  /* 0x000000051c2c7291 */ /* 0x000fe4000f8fd8ff */
[----:B------:R-:W-:Y:S02]  /*1b30*/  UIADD3 UR30, UPT, UPT, UR30, 0x8400, URZ ;  /* 0x000084001e1e7890 */ /* 0x000fe4000fffe0ff */
[----:B------:R-:W-:Y:S02]  /*1b40*/  UIADD3 UR43, UPT, UPT, UR41, -UR40, URZ ;  /* 0x80000028292b7290 */ /* 0x000fe4000fffe0ff */
[----:B------:R-:W-:-:S02]  /*1b50*/  UIADD3 UR29, UPT, UPT, UR4, 0x1, URZ ;  /* 0x00000001041d7890 */ /* 0x000fc4000fffe0ff */
[----:B------:R-:W-:Y:S01]  /*1b60*/  UIADD3 UR42, UPT, UPT, -UR4, URZ, URZ ;  /* 0x000000ff042a7290 */ /* 0x000fe2000fffe1ff */
[----:B-12-4-:R-:W-:-:S11]  /*1b70*/  UMOV UR6, URZ ;  /* 0x000000ff00067c82 */ /* 0x016fd60008000000 */
.L_x_42:
[----:B-1----:R-:W1:Y:S02]  /*1b80*/  S2UR UR4, SR_CgaCtaId ;  /* 0x00000000000479c3 */ /* 0x002e640000008800 */
[----:B-1----:R-:W-:-:S09]  /*1b90*/  UISETP.NE.AND UP0, UPT, UR4, URZ, UPT ;  /* 0x000000ff0400728c */ /* 0x002fd2000bf05270 */
[----:B------:R-:W-:Y:S05]  /*1ba0*/  BRA.U UP0, `(.L_x_23) ;  /* 0x0000000100287547 */ /* 0x000fea000b800000 */
[----:B------:R-:W-:Y:S02]  /*1bb0*/  LEA R0, R9, UR13, 0x3 ;  /* 0x0000000d09007c11 */ /* 0x000fe4000f8e18ff */
[----:B------:R-:W-:-:S04]  /*1bc0*/  SHF.L.U32 R3, R8, 0x1f, RZ ;  /* 0x0000001f08037819 */ /* 0x000fc800000006ff */
[----:B------:R-:W1:Y:S02]  /*1bd0*/  SYNCS.PHASECHK.TRANS64.TRYWAIT P0, [R0+URZ+0x140], R3 ;  /* 0x00014003000075a7 */ /* 0x000e6400080011ff */
[----:B-1----:R-:W-:Y:S05]  /*1be0*/  @!P0 BRA `(.L_x_24) ;  /* 0x000000a000908947 */ /* 0x002fea0003800000 */
.L_x_189:
[----:B------:R2:W-:Y:S01]  /*1bf0*/  SYNCS.ARRIVE.TRANS64.A1T0 RZ, [R0+URZ+0x130], RZ ;  /* 0x000130ff00ff79a7 */ /* 0x0005e200081000ff */
[----:B------:R-:W-:-:S05]  /*1c00*/  VIADD R9, R9, 0x1 ;  /* 0x0000000109097836 */ /* 0x000fca0000000000 */
[----:B------:R-:W-:-:S04]  /*1c10*/  ISETP.NE.AND P0, PT, R9, 0x2, PT ;  /* 0x000000020900780c */ /* 0x000fc80003f05270 */
[----:B-1----:R-:W-:Y:S02]  /*1c20*/  SEL R3, RZ, 0x1, P0 ;  /* 0x00000001ff037807 */ /* 0x002fe40000000000 */
[----:B------:R-:W-:Y:S02]  /*1c30*/  SEL R9, R9, RZ, P0 ;  /* 0x000000ff09097207 */ /* 0x000fe40000000000 */
[----:B------:R-:W-:-:S07]  /*1c40*/  LOP3.LUT R8, R8, R3, RZ, 0x3c, !PT ;  /* 0x0000000308087212 */ /* 0x000fce00078e3cff */
.L_x_23:
[----:B------:R-:W-:Y:S01]  /*1c50*/  ULEA UR4, UR6, UR13, 0x3 ;  /* 0x0000000d06047291 */ /* 0x000fe2000f8e18ff */
[----:B--2---:R-:W-:Y:S01]  /*1c60*/  SHF.L.U32 R0, R12, 0x1f, RZ ;  /* 0x0000001f0c007819 */ /* 0x004fe200000006ff */
[----:B------:R-:W-:Y:S02]  /*1c70*/  UISETP.GE.U32.AND UP0, UPT, UR47, 0x3f, UPT ;  /* 0x0000003f2f00788c */ /* 0x000fe4000bf06070 */
[----:B------:R-:W-:Y:S01]  /*1c80*/  ULEA UR11, UR20, UR46, 0x7 ;  /* 0x0000002e140b7291 */ /* 0x000fe2000f8e38ff */
[----:B------:R-:W-:-:S04]  /*1c90*/  UMOV UR7, URZ ;  /* 0x000000ff00077c82 */ /* 0x000fc80008000000 */
[----:B------:R1:W2:Y:S01]  /*1ca0*/  SYNCS.PHASECHK.TRANS64.TRYWAIT P0, [UR4+0x40], R0 ;  /* 0x00004000ff0075a7 */ /* 0x0002a20008001104 */
[----:B------:R-:W-:-:S04]  /*1cb0*/  ULEA.HI UR4, UR16, UR16, URZ, 0x1 ;  /* 0x0000001010047291 */ /* 0x000fc8000f8f08ff */
[----:B------:R-:W-:-:S04]  /*1cc0*/  USHF.L.U32 UR4, UR4, 0x7, URZ ;  /* 0x0000000704047899 */ /* 0x000fc800080006ff */
[----:B------:R-:W-:-:S04]  /*1cd0*/  ULOP3.LUT UR35, UR4, 0xffffff00, URZ, 0xc0, !UPT ;  /* 0xffffff0004237892 */ /* 0x000fc8000f8ec0ff */
[----:B------:R-:W-:Y:S01]  /*1ce0*/  UIADD3 UR35, UPT, UPT, UR44, UR35, URZ ;  /* 0x000000232c237290 */ /* 0x000fe2000fffe0ff */
[----:B------:R-:W-:Y:S11]  /*1cf0*/  BRA.U !UP0, `(.L_x_25) ;  /* 0x0000000108c87547 */ /* 0x000ff6000b800000 */
[----:B------:R-:W-:Y:S01]  /*1d00*/  UMOV UR16, UR42 ;  /* 0x0000002a00107c82 */ /* 0x000fe20008000000 */
[----:B------:R-:W-:Y:S01]  /*1d10*/  UMOV UR4, UR6 ;  /* 0x0000000600047c82 */ /* 0x000fe20008000000 */
[----:B------:R-:W-:-:S05]  /*1d20*/  UMOV UR34, URZ ;  /* 0x000000ff00227c82 */ /* 0x000fca0008000000 */
.L_x_31:
[----:B------:R-:W-:Y:S01]  /*1d30*/  ULEA UR33, UR4, UR13, 0x3 ;  /* 0x0000000d04217291 */ /* 0x000fe2000f8e18ff */
[----:B------:R-:W-:Y:S01]  /*1d40*/  @P3 MOV R2, 0xc000 ;  /* 0x0000c00000023802 */ /* 0x000fe20000000f00 */
[----:B--234-:R-:W-:Y:S10]  /*1d50*/  @P0 BRA `(.L_x_26) ;  /* 0x00000000000c0947 */ /* 0x01cff40003800000 */
[----:B------:R-:W-:-:S04]  /*1d60*/  SHF.L.U32 R3, R12, 0x1f, RZ ;  /* 0x0000001f0c037819 */ /* 0x000fc800000006ff */
[----:B------:R-:W2:Y:S02]  /*1d70*/  SYNCS.PHASECHK.TRANS64.TRYWAIT P0, [UR33+0x40], R3 ;  /* 0x00004003ff0075a7 */ /* 0x000ea40008001121 */
[----:B--2---:R-:W-:Y:S05]  /*1d80*/  @!P0 BRA `(.L_x_27) ;  /* 0x000000a0003c8947 */ /* 0x004fea0003800000 */
.L_x_26:
[----:B------:R2:W-:Y:S01]  /*1d90*/  @P3 SYNCS.ARRIVE.TRANS64 RZ, [UR33], R2 ;  /* 0x00000002ffff39a7 */ /* 0x0005e20008000021 */
[----:B------:R-:W-:Y:S02]  /*1da0*/  ULOP3.LUT UR5, UR21, 0x2, URZ, 0xfc, !UPT ;  /* 0x0000000215057892 */ /* 0x000fe4000f8efcff */
[----:B------:R-:W-:Y:S02]  /*1db0*/  UIADD3 UR16, UPT, UPT, UR16, 0x1, URZ ;  /* 0x0000000110107890 */ /* 0x000fe4000fffe0ff */
[----:B------:R-:W-:Y:S02]  /*1dc0*/  UISETP.NE.AND UP0, UPT, UR5, 0x2, UPT ;  /* 0x000000020500788c */ /* 0x000fe4000bf05270 */
[----:B------:R-:W-:-:S07]  /*1dd0*/  UISETP.NE.AND UP2, UPT, UR16, 0x1, UPT ;  /* 0x000000011000788c */ /* 0x000fce000bf45270 */
[----:B------:R-:W-:Y:S05]  /*1de0*/  BRA.U UP0, `(.L_x_28) ;  /* 0x0000000100047547 */ /* 0x000fea000b800000 */
[----:B------:R-:W-:Y:S05]  /*1df0*/  BPT.TRAP 0x1 ;  /* 0x000000040000795c */ /* 0x000fea0000300000 */
.L_x_28:
[----:B------:R-:W-:Y:S04]  /*1e00*/  BSSY.RECONVERGENT B0, `(.L_x_29) ;  /* 0x0000003000007945 */ /* 0x000fe80003800200 */
[----:B------:R-:W-:Y:S05]  /*1e10*/  @!P2 BRA `(.L_x_30) ;  /* 0x000000000004a947 */ /* 0x000fea0003800000 */
[----:B------:R-:W-:Y:S05]  /*1e20*/  BPT.TRAP 0x1 ;  /* 0x000000040000795c */ /* 0x000fea0000300000 */
.L_x_30:
[----:B------:R-:W-:Y:S05]  /*1e30*/  BSYNC.RECONVERGENT B0 ;  /* 0x0000000000007941 */ /* 0x000fea0003800200 */
.L_x_29:
[----:B------:R-:W-:Y:S02]  /*1e40*/  UIADD3 UR5, UPT, UPT, UR4, 0x1, URZ ;  /* 0x0000000104057890 */ /* 0x000fe4000fffe0ff */
[----:B------:R-:W-:Y:S02]  /*1e50*/  ULEA UR32, UR4, UR28, 0xc ;  /* 0x0000001c04207291 */ /* 0x000fe4000f8e60ff */
[----:B------:R-:W-:Y:S02]  /*1e60*/  UISETP.NE.AND UP0, UPT, UR5, 0x8, UPT ;  /* 0x000000080500788c */ /* 0x000fe4000bf05270 */
[----:B------:R-:W-:Y:S02]  /*1e70*/  UIADD3 UR14, UP1, UPT, UR26, 0x80, URZ ;  /* 0x000000801a0e7890 */ /* 0x000fe4000ff3e0ff */
[----:B------:R-:W-:Y:S02]  /*1e80*/  USEL UR7, URZ, 0x1, UP0 ;  /* 0x00000001ff077887 */ /* 0x000fe40008000000 */
[----:B------:R-:W-:-:S02]  /*1e90*/  USEL UR6, UR5, URZ, UP0 ;  /* 0x000000ff05067287 */ /* 0x000fc40008000000 */
[----:B------:R-:W-:Y:S02]  /*1ea0*/  ULEA UR8, UR4, UR13, 0xd ;  /* 0x0000000d04087291 */ /* 0x000fe4000f8e68ff */
[----:B------:R-:W-:Y:S01]  /*1eb0*/  ULEA UR5, UR6, UR13, 0x3 ;  /* 0x0000000d06057291 */ /* 0x000fe2000f8e18ff */
[----:B------:R-:W-:Y:S01]  /*1ec0*/  LOP3.LUT R12, R12, UR7, RZ, 0x3c, !PT ;  /* 0x000000070c0c7c12 */ /* 0x000fe2000f8e3cff */
[----:B------:R-:W-:Y:S02]  /*1ed0*/  ULEA UR32, UR32, UR13, 0x2 ;  /* 0x0000000d20207291 */ /* 0x000fe4000f8e10ff */
[----:B------:R-:W-:Y:S01]  /*1ee0*/  UIADD3 UR4, UP0, UPT, UR26, 0x180, URZ ;  /* 0x000001801a047890 */ /* 0x000fe2000ff1e0ff */
[----:B-1----:R-:W-:Y:S01]  /*1ef0*/  SHF.L.U32 R0, R12, 0x1f, RZ ;  /* 0x0000001f0c007819 */ /* 0x002fe200000006ff */
[----:B------:R-:W-:Y:S02]  /*1f00*/  ULOP3.LUT UR33, UR33, 0xfefffff8, URZ, 0xc0, !UPT ;  /* 0xfefffff821217892 */ /* 0x000fe4000f8ec0ff */
[----:B------:R-:W-:Y:S01]  /*1f10*/  UIADD3.X UR15, UPT, UPT, URZ, UR27, URZ, UP1, !UPT ;  /* 0x0000001bff0f7290 */ /* 0x000fe20008ffe4ff */
[----:B------:R3:W4:Y:S01]  /*1f20*/  SYNCS.PHASECHK.TRANS64.TRYWAIT P0, [UR5+0x40], R0 ;  /* 0x00004000ff0075a7 */ /* 0x0007220008001105 */
[----:B------:R-:W-:-:S02]  /*1f30*/  UIADD3 UR32, UPT, UPT, UR32, 0x8400, URZ ;  /* 0x0000840020207890 */ /* 0x000fc4000fffe0ff */
[----:B------:R-:W-:Y:S02]  /*1f40*/  UPRMT UR7, URZ, 0x5410, UR24 ;  /* 0x00005410ff077896 */ /* 0x000fe40008000018 */
[----:B------:R-:W-:Y:S02]  /*1f50*/  UIADD3 UR8, UPT, UPT, UR8, 0x28400, URZ ;  /* 0x0002840008087890 */ /* 0x000fe4000fffe0ff */
[----:B------:R-:W-:Y:S01]  /*1f60*/  UIADD3.X UR5, UPT, UPT, URZ, UR27, URZ, UP0, !UPT ;  /* 0x0000001bff057290 */ /* 0x000fe200087fe4ff */
[----:B------:R-:W-:Y:S01]  /*1f70*/  UMOV UR18, 0x0 ;  /* 0x0000000000127882 */ /* 0x000fe20000000000 */
[----:B------:R-:W-:Y:S01]  /*1f80*/  UMOV UR19, 0x10000000 ;  /* 0x1000000000137882 */ /* 0x000fe20000000000 */
[----:B------:R-:W-:Y:S01]  /*1f90*/  UMOV UR10, UR34 ;  /* 0x00000022000a7c82 */ /* 0x000fe20008000000 */
[----:B------:R-:W-:Y:S01]  /*1fa0*/  UMOV UR12, UR36 ;  /* 0x00000024000c7c82 */ /* 0x000fe20008000000 */
[----:B------:R-:W-:Y:S01]  /*1fb0*/  UMOV UR9, UR33 ;  /* 0x0000002100097c82 */ /* 0x000fe20008000000 */
[----:B------:R1:W-:Y:S03]  /*1fc0*/  UTMALDG.3D.MULTICAST.2CTA [UR32], [UR14], UR7, desc[UR18] ;  /* 0x000012200e0073b4 */ /* 0x0003e60008211807 */
[----:B------:R2:W-:Y:S01]  /*1fd0*/  UTMALDG.3D.2CTA [UR8], [UR4], desc[UR18] ;  /* 0x00001208040075b4 */ /* 0x0005e20008211000 */
[----:B-1----:R-:W-:Y:S01]  /*1fe0*/  UIADD3 UR34, UPT, UPT, UR34, 0x20, URZ ;  /* 0x0000002022227890 */ /* 0x002fe2000fffe0ff */
[----:B------:R-:W-:Y:S01]  /*1ff0*/  UMOV UR7, UR29 ;  /* 0x0000001d00077c82 */ /* 0x000fe20008000000 */
[----:B--2---:R-:W-:Y:S01]  /*2000*/  UMOV UR4, UR6 ;  /* 0x0000000600047c82 */ /* 0x004fe20008000000 */
[----:B------:R-:W-:Y:S09]  /*2010*/  BRA.U UP2, `(.L_x_31) ;  /* 0xfffffffd02447547 */ /* 0x000ff2000b83ffff */
.L_x_25:
[----:B------:R-:W-:Y:S01]  /*2020*/  ULEA UR4, UR6, UR13, 0x3 ;  /* 0x0000000d06047291 */ /* 0x000fe2000f8e18ff */
[----:B-1-3--:R-:W-:Y:S01]  /*2030*/  SHF.L.U32 R0, R12, 0x1f, RZ ;  /* 0x0000001f0c007819 */ /* 0x00afe200000006ff */
[----:B------:R-:W-:Y:S01]  /*2040*/  @!P1 SYNCS.ARRIVE.TRANS64.A1T0 RZ, [UR13+0xc8], RZ ;  /* 0x0000c8ffffff99a7 */ /* 0x000fe2000810000d */
[----:B------:R-:W-:-:S06]  /*2050*/  UISETP.GT.AND UP0, UPT, UR41, UR40, UPT ;  /* 0x000000282900728c */ /* 0x000fcc000bf04270 */
[----:B--2-4-:R1:W2:Y:S03]  /*2060*/  SYNCS.PHASECHK.TRANS64.TRYWAIT P0, [UR4+0x40], R0 ;  /* 0x00004000ff0075a7 */ /* 0x0142a60008001104 */
[----:B------:R-:W-:Y:S05]  /*2070*/  BRA.U !UP0, `(.L_x_32) ;  /* 0x0000000108c07547 */ /* 0x000fea000b800000 */
[----:B------:R-:W-:Y:S01]  /*2080*/  UIADD3 UR25, UPT, UPT, UR43, UR7, URZ ;  /* 0x000000072b197290 */ /* 0x000fe2000fffe0ff */
[----:B------:R-:W-:-:S11]  /*2090*/  UMOV UR4, UR6 ;  /* 0x0000000600047c82 */ /* 0x000fd60008000000 */
.L_x_38:
[----:B------:R-:W-:Y:S01]  /*20a0*/  ULEA UR17, UR4, UR13, 0x3 ;  /* 0x0000000d04117291 */ /* 0x000fe2000f8e18ff */
[----:B--2---:R-:W-:Y:S01]  /*20b0*/  @P3 MOV R2, 0xc000 ;  /* 0x0000c00000023802 */ /* 0x004fe20000000f00 */
[----:B--2-4-:R-:W-:Y:S10]  /*20c0*/  @P0 BRA `(.L_x_33) ;  /* 0x00000000000c0947 */ /* 0x014ff40003800000 */
[----:B------:R-:W-:-:S04]  /*20d0*/  SHF.L.U32 R3, R12, 0x1f, RZ ;  /* 0x0000001f0c037819 */ /* 0x000fc800000006ff */
[----:B------:R-:W2:Y:S02]  /*20e0*/  SYNCS.PHASECHK.TRANS64.TRYWAIT P0, [UR17+0x40], R3 ;  /* 0x00004003ff0075a7 */ /* 0x000ea40008001111 */
[----:B--2---:R-:W-:Y:S05]  /*20f0*/  @!P0 BRA `(.L_x_34) ;  /* 0x0000009c00788947 */ /* 0x004fea0003800000 */
.L_x_33:
[----:B------:R2:W-:Y:S01]  /*2100*/  @P3 SYNCS.ARRIVE.TRANS64 RZ, [UR17], R2 ;  /* 0x00000002ffff39a7 */ /* 0x0005e20008000011 */
[----:B------:R-:W-:-:S04]  /*2110*/  ULOP3.LUT UR5, UR21, 0x2, URZ, 0xfc, !UPT ;  /* 0x0000000215057892 */ /* 0x000fc8000f8efcff */
[----:B------:R-:W-:-:S09]  /*2120*/  UISETP.NE.AND UP0, UPT, UR5, 0x2, UPT ;  /* 0x000000020500788c */ /* 0x000fd2000bf05270 */
[----:B------:R-:W-:Y:S05]  /*2130*/  BRA.U UP0, `(.L_x_35) ;  /* 0x0000000100047547 */ /* 0x000fea000b800000 */
[----:B------:R-:W-:Y:S05]  /*2140*/  BPT.TRAP 0x1 ;  /* 0x000000040000795c */ /* 0x000fea0000300000 */
.L_x_35:
[----:B------:R-:W-:Y:S04]  /*2150*/  BSSY.RECONVERGENT B0, `(.L_x_36) ;  /* 0x0000003000007945 */ /* 0x000fe80003800200 */
[----:B------:R-:W-:Y:S05]  /*2160*/  @!P2 BRA `(.L_x_37) ;  /* 0x000000000004a947 */ /* 0x000fea0003800000 */
[----:B------:R-:W-:Y:S05]  /*2170*/  BPT.TRAP 0x1 ;  /* 0x000000040000795c */ /* 0x000fea0000300000 */
.L_x_37:
[----:B------:R-:W-:Y:S05]  /*2180*/  BSYNC.RECONVERGENT B0 ;  /* 0x0000000000007941 */ /* 0x000fea0003800200 */
.L_x_36:
[----:B------:R-:W-:Y:S02]  /*2190*/  UIADD3 UR5, UPT, UPT, UR4, 0x1, URZ ;  /* 0x0000000104057890 */ /* 0x000fe4000fffe0ff */
[----:B------:R-:W-:Y:S02]  /*21a0*/  UIADD3 UR14, UP1, UPT, UR26, 0x80, URZ ;  /* 0x000000801a0e7890 */ /* 0x000fe4000ff3e0ff */
[----:B------:R-:W-:Y:S02]  /*21b0*/  UISETP.NE.AND UP0, UPT, UR5, 0x8, UPT ;  /* 0x000000080500788c */ /* 0x000fe4000bf05270 */
[----:B------:R-:W-:Y:S02]  /*21c0*/  ULEA UR16, UR4, UR30, 0xe ;  /* 0x0000001e04107291 */ /* 0x000fe4000f8e70ff */
[----:B------:R-:W-:Y:S02]  /*21d0*/  USEL UR8, URZ, 0x1, UP0 ;  /* 0x00000001ff087887 */ /* 0x000fe40008000000 */
[----:B------:R-:W-:-:S02]  /*21e0*/  USEL UR6, UR5, URZ, UP0 ;  /* 0x000000ff05067287 */ /* 0x000fc40008000000 */
[----:B------:R-:W-:Y:S02]  /*21f0*/  UIADD3 UR22, UP0, UPT, UR26, 0x180, URZ ;  /* 0x000001801a167890 */ /* 0x000fe4000ff1e0ff */
[----:B------:R-:W-:Y:S01]  /*2200*/  LOP3.LUT R12, R12, UR8, RZ, 0x3c, !PT ;  /* 0x000000080c0c7c12 */ /* 0x000fe2000f8e3cff */
[----:B------:R-:W-:Y:S02]  /*2210*/  ULEA UR8, UR4, UR13, 0xd ;  /* 0x0000000d04087291 */ /* 0x000fe4000f8e68ff */
[----:B------:R-:W-:Y:S01]  /*2220*/  ULEA UR5, UR6, UR13, 0x3 ;  /* 0x0000000d06057291 */ /* 0x000fe2000f8e18ff */
[----:B-1----:R-:W-:Y:S01]  /*2230*/  SHF.L.U32 R0, R12, 0x1f, RZ ;  /* 0x0000001f0c007819 */ /* 0x002fe200000006ff */
[----:B------:R-:W-:Y:S02]  /*2240*/  USHF.L.U32 UR18, UR7, 0x5, URZ ;  /* 0x0000000507127899 */ /* 0x000fe400080006ff */
[----:B------:R-:W-:Y:S02]  /*2250*/  ULOP3.LUT UR17, UR17, 0xfefffff8, URZ, 0xc0, !UPT ;  /* 0xfefffff811117892 */ /* 0x000fe4000f8ec0ff */
[----:B------:R-:W-:-:S02]  /*2260*/  UIADD3.X UR15, UPT, UPT, URZ, UR27, URZ, UP1, !UPT ;  /* 0x0000001bff0f7290 */ /* 0x000fc40008ffe4ff */
[----:B------:R-:W-:Y:S01]  /*2270*/  UPRMT UR4, URZ, 0x5410, UR24 ;  /* 0x00005410ff047896 */ /* 0x000fe20008000018 */
[----:B------:R3:W4:Y:S01]  /*2280*/  SYNCS.PHASECHK.TRANS64.TRYWAIT P0, [UR5+0x40], R0 ;  /* 0x00004000ff0075a7 */ /* 0x0007220008001105 */
[----:B------:R-:W-:Y:S02]  /*2290*/  UIADD3 UR8, UPT, UPT, UR8, 0x28400, URZ ;  /* 0x0002840008087890 */ /* 0x000fe4000fffe0ff */
[----:B------:R-:W-:Y:S01]  /*22a0*/  UIADD3.X UR23, UPT, UPT, URZ, UR27, URZ, UP0, !UPT ;  /* 0x0000001bff177290 */ /* 0x000fe200087fe4ff */
[----:B------:R-:W-:Y:S01]  /*22b0*/  UMOV UR32, 0x0 ;  /* 0x0000000000207882 */ /* 0x000fe20000000000 */
[----:B------:R-:W-:Y:S01]  /*22c0*/  UMOV UR33, 0x10000000 ;  /* 0x1000000000217882 */ /* 0x000fe20000000000 */
[----:B------:R-:W-:Y:S01]  /*22d0*/  UMOV UR19, UR35 ;  /* 0x0000002300137c82 */ /* 0x000fe20008000000 */
[----:B------:R-:W-:Y:S01]  /*22e0*/  UMOV UR20, UR36 ;  /* 0x0000002400147c82 */ /* 0x000fe20008000000 */
[----:B------:R-:W-:Y:S01]  /*22f0*/  UMOV UR12, UR36 ;  /* 0x00000024000c7c82 */ /* 0x000fe20008000000 */
[----:B------:R-:W-:Y:S01]  /*2300*/  UMOV UR9, UR17 ;  /* 0x0000001100097c82 */ /* 0x000fe20008000000 */
[----:B------:R-:W-:Y:S01]  /*2310*/  UMOV UR10, UR18 ;  /* 0x00000012000a7c82 */ /* 0x000fe20008000000 */
[----:B------:R1:W-:Y:S01]  /*2320*/  UTMALDG.3D.MULTICAST.2CTA [UR16], [UR14], UR4, desc[UR32] ;  /* 0x000020100e0073b4 */ /* 0x0003e20008211804 */
[----:B------:R-:W-:-:S04]  /*2330*/  UIADD3 UR7, UPT, UPT, UR7, 0x1, URZ ;  /* 0x0000000107077890 */ /* 0x000fc8000fffe0ff */
[----:B------:R-:W-:Y:S01]  /*2340*/  UISETP.NE.AND UP0, UPT, UR7, UR25, UPT ;  /* 0x000000190700728c */ /* 0x000fe2000bf05270 */
[----:B------:R3:W-:Y:S01]  /*2350*/  UTMALDG.3D.2CTA [UR8], [UR22], desc[UR32] ;  /* 0x00002008160075b4 */ /* 0x0007e20008211000 */
[----:B-1----:R-:W-:-:S07]  /*2360*/  UMOV UR4, UR6 ;  /* 0x0000000600047c82 */ /* 0x002fce0008000000 */
[----:B---3--:R-:W-:Y:S05]  /*2370*/  BRA.U UP0, `(.L_x_38) ;  /* 0xfffffffd00487547 */ /* 0x008fea000b83ffff */
.L_x_32:
[C---:B------:R-:W-:Y:S01]  /*2380*/  LEA R3, R11.reuse, UR13, 0x3 ;  /* 0x0000000d0b037c11 */ /* 0x040fe2000f8e18ff */
[----:B------:R-:W-:Y:S01]  /*2390*/  NOP ;  /* 0x0000000000007918 */ /* 0x000fe20000000000 */
[----:B-1----:R-:W-:Y:S02]  /*23a0*/  SHF.L.U32 R0, R10, 0x1f, RZ ;  /* 0x0000001f0a007819 */ /* 0x002fe400000006ff */
[----:B------:R-:W-:Y:S02]  /*23b0*/  LEA R5, R11, UR13, 0x4 ;  /* 0x0000000d0b057c11 */ /* 0x000fe4000f8e20ff */
[----:B--2-4-:R-:W1:Y:S02]  /*23c0*/  SYNCS.PHASECHK.TRANS64.TRYWAIT P0, [R3+URZ+0xd0], R0 ;  /* 0x0000d000030075a7 */ /* 0x014e6400080011ff */
[----:B-1----:R-:W-:Y:S05]  /*23d0*/  @!P0 BRA `(.L_x_39) ;  /* 0x0000009800d88947 */ /* 0x002fea0003800000 */
.L_x_192:
[----:B------:R-:W2:Y:S01]  /*23e0*/  LDS.128 R4, [R5+0x160] ;  /* 0x0001600005047984 */ /* 0x000ea20000000c00 */
[----:B------:R-:W-:Y:S01]  /*23f0*/  UISETP.GE.AND UP0, UPT, UR45, 0x1, UPT ;  /* 0x000000012d00788c */ /* 0x000fe2000bf06270 */
[----:B------:R-:W-:Y:S01]  /*2400*/  @!PT LDS RZ, [RZ] ;  /* 0x00000000fffff984 */ /* 0x000fe20000000800 */
[----:B------:R-:W-:Y:S01]  /*2410*/  @!PT LDS RZ, [RZ] ;  /* 0x00000000fffff984 */ /* 0x000fe20000000800 */
[----:B------:R-:W-:Y:S01]  /*2420*/  @!PT LDS RZ, [RZ] ;  /* 0x00000000fffff984 */ /* 0x000fe20000000800 */
[----:B------:R-:W-:Y:S01]  /*2430*/  @!PT LDS RZ, [RZ] ;  /* 0x00000000fffff984 */ /* 0x000fe20000000800 */
[----:B------:R3:W-:Y:S06]  /*2440*/  MEMBAR.ALL.CTA ;  /* 0x0000000000007992 */ /* 0x0007ec0000008000 */
[----:B---3--:R-:W3:Y:S01]  /*2450*/  FENCE.VIEW.ASYNC.S ;  /* 0x00000000000073c6 */ /* 0x008ee20000000000 */
[----:B--2---:R-:W-:-:S13]  /*2460*/  LOP3.LUT P0, RZ, R6, 0x1, RZ, 0xc0, !PT ;  /* 0x0000000106ff7812 */ /* 0x004fda000780c0ff */
[----:B---3--:R-:W-:Y:S01]  /*2470*/  VOTEU.ANY UP1, P0 ;  /* 0x0000000000ff7886 */ /* 0x008fe20000020100 */
[----:B------:R-:W-:-:S13]  /*2480*/  PLOP3.LUT P0, PT, PT, PT, UP1, 0x80, 0x8 ;  /* 0x000000000008781c */ /* 0x000fda0003f0f018 */
[----:B-1----:R-:W-:Y:S02]  /*2490*/  @P0 LOP3.LUT R0, R5, 0xffff, RZ, 0xc0, !PT ;  /* 0x0000ffff05000812 */ /* 0x002fe400078ec0ff */
[----:B------:R-:W-:Y:S02]  /*24a0*/  @P0 MOV R2, R4 ;  /* 0x0000000400020202 */ /* 0x000fe40000000f00 */
[----:B------:R-:W-:Y:S01]  /*24b0*/  @P0 R2UR UR5, R0 ;  /* 0x00000000000502ca */ /* 0x000fe200000e0000 */
[----:B------:R-:W-:Y:S01]  /*24c0*/  VIADD R0, R3, 0xe0 ;  /* 0x000000e003007836 */ /* 0x000fe20000000000 */
[----:B------:R-:W-:Y:S02]  /*24d0*/  @P0 SHF.R.U32.HI R4, RZ, 0x10, R5 ;  /* 0x00000010ff040819 */ /* 0x000fe40000011605 */
[----:B------:R-:W-:Y:S02]  /*24e0*/  @P0 R2UR UR7, R2 ;  /* 0x00000000020702ca */ /* 0x000fe400000e0000 */
[----:B------:R-:W-:-:S02]  /*24f0*/  PRMT R0, RZ, 0x654, R0 ;  /* 0x00000654ff007816 */ /* 0x000fc40000000000 */
[----:B------:R-:W-:Y:S02]  /*2500*/  @P0 R2UR UR4, R4 ;  /* 0x00000000040402ca */ /* 0x000fe400000e0000 */
[----:B------:R1:W-:Y:S03]  /*2510*/  SYNCS.ARRIVE.TRANS64.RED.A1T0 RZ, [R0+URZ], RZ ;  /* 0x000000ff00ff79a7 */ /* 0x0003e600081004ff */
[----:B------:R-:W-:-:S04]  /*2520*/  @UP1 UMOV UR31, UR5 ;  /* 0x00000005001f1c82 */ /* 0x000fc80008000000 */
[----:B------:R-:W-:-:S04]  /*2530*/  @UP1 UMOV UR37, UR7 ;  /* 0x0000000700251c82 */ /* 0x000fc80008000000 */
[----:B------:R-:W-:Y:S01]  /*2540*/  @UP1 UMOV UR36, UR4 ;  /* 0x0000000400241c82 */ /* 0x000fe20008000000 */
[----:B------:R-:W-:Y:S05]  /*2550*/  BRA.U !UP0, `(.L_x_40) ;  /* 0x0000000108d47547 */ /* 0x000fea000b800000 */
[----:B------:R-:W2:Y:S01]  /*2560*/  LDCU.128 UR16, c[0x0][0xb10] ;  /* 0x00016200ff1077ac */ /* 0x000ea20008000c00 */
[----:B------:R-:W3:Y:S01]  /*2570*/  LDCU UR12, c[0x0][0xb20] ;  /* 0x00016400ff0c77ac */ /* 0x000ee20008000800 */
[----:B------:R-:W4:Y:S01]  /*2580*/  LDCU UR20, c[0x0][0xb0c] ;  /* 0x00016180ff1477ac */ /* 0x000f220008000800 */
[----:B------:R-:W1:Y:S01]  /*2590*/  LDCU.64 UR8, c[0x0][0xb28] ;  /* 0x00016500ff0877ac */ /* 0x000e620008000a00 */
[----:B------:R-:W-:Y:S02]  /*25a0*/  UISETP.NE.AND UP3, UPT, UR45, 0x1, UPT ;  /* 0x000000012d00788c */ /* 0x000fe4000bf65270 */
[----:B--2---:R-:W-:Y:S02]  /*25b0*/  UIMAD.WIDE.U32 UR10, UR38, UR19, URZ ;  /* 0x00000013260a72a5 */ /* 0x004fe4000f8e00ff */
[----:B------:R-:W-:Y:S02]  /*25c0*/  UIMAD.WIDE.U32 UR4, UR39, UR16, URZ ;  /* 0x00000010270472a5 */ /* 0x000fe4000f8e00ff */
[----:B------:R-:W-:-:S02]  /*25d0*/  UISETP.NE.AND UP0, UPT, UR18, 0x1, UPT ;  /* 0x000000011200788c */ /* 0x000fc4000bf05270 */
[----:B------:R-:W-:Y:S01]  /*25e0*/  UIMAD.WIDE.U32 UR22, UR31, UR19, URZ ;  /* 0x000000131f1672a5 */ /* 0x000fe2000f8e00ff */
[----:B------:R-:W-:Y:S02]  /*25f0*/  UMOV UR10, UR11 ;  /* 0x0000000b000a7c82 */ /* 0x000fe40008000000 */
[----:B------:R-:W-:Y:S01]  /*2600*/  UMOV UR4, UR5 ;  /* 0x0000000500047c82 */ /* 0x000fe20008000000 */
[----:B---3--:R-:W-:Y:S02]  /*2610*/  USHF.R.U32.HI UR10, URZ, UR12, UR10 ;  /* 0x0000000cff0a7299 */ /* 0x008fe4000801160a */
[----:B----4-:R-:W-:Y:S02]  /*2620*/  UISETP.NE.AND UP2, UPT, UR20, 0x1, UPT ;  /* 0x000000011400788c */ /* 0x010fe4000bf45270 */
[----:B------:R-:W-:Y:S02]  /*2630*/  USHF.R.U32.HI UR4, URZ, UR17, UR4 ;  /* 0x00000011ff047299 */ /* 0x000fe40008011604 */
[----:B------:R-:W-:-:S02]  /*2640*/  USEL UR5, UR38, UR10, !UP0 ;  /* 0x0000000a26057287 */ /* 0x000fc4000c000000 */
[----:B------:R-:W-:Y:S02]  /*2650*/  USEL UR7, UR39, UR4, !UP2 ;  /* 0x0000000427077287 */ /* 0x000fe4000d000000 */
[----:B-1----:R-:W-:Y:S01]  /*2660*/  UIMAD.WIDE.U32 UR10, UR5, UR8, URZ ;  /* 0x00000008050a72a5 */ /* 0x002fe2000f8e00ff */
[----:B------:R-:W-:Y:S01]  /*2670*/  UMOV UR4, UR23 ;  /* 0x0000001700047c82 */ /* 0x000fe20008000000 */
[----:B------:R-:W-:Y:S02]  /*2680*/  UIMAD.WIDE.U32 UR14, UR37, UR16, URZ ;  /* 0x00000010250e72a5 */ /* 0x000fe4000f8e00ff */
[----:B------:R-:W-:-:S03]  /*2690*/  UIMAD.WIDE.U32 UR22, UR7, UR8, URZ ;  /* 0x00000008071672a5 */ /* 0x000fc6000f8e00ff */
[----:B------:R-:W-:Y:S01]  /*26a0*/  UMOV UR10, UR11 ;  /* 0x0000000b000a7c82 */ /* 0x000fe20008000000 */
[----:B------:R-:W-:Y:S02]  /*26b0*/  USHF.R.U32.HI UR4, URZ, UR12, UR4 ;  /* 0x0000000cff047299 */ /* 0x000fe40008011604 */
[----:B------:R-:W-:Y:S01]  /*26c0*/  @UP3 USHF.R.U32.HI UR5, URZ, UR9, UR10 ;  /* 0x00000009ff053299 */ /* 0x000fe2000801160a */
[----:B------:R-:W-:Y:S01]  /*26d0*/  UMOV UR14, UR15 ;  /* 0x0000000f000e7c82 */ /* 0x000fe20008000000 */
[----:B------:R-:W-:Y:S01]  /*26e0*/  UMOV UR22, UR23 ;  /* 0x0000001700167c82 */ /* 0x000fe20008000000 */
[----:B------:R-:W-:Y:S02]  /*26f0*/  USHF.R.U32.HI UR17, URZ, UR17, UR14 ;  /* 0x00000011ff117299 */ /* 0x000fe4000801160e */
[----:B------:R-:W-:Y:S02]  /*2700*/  USEL UR4, UR31, UR4, !UP0 ;  /* 0x000000041f047287 */ /* 0x000fe4000c000000 */
[----:B------:R-:W-:-:S02]  /*2710*/  @UP3 USHF.R.U32.HI UR7, URZ, UR9, UR22 ;  /* 0x00000009ff073299 */ /* 0x000fc40008011616 */
[----:B------:R-:W-:Y:S02]  /*2720*/  UIMAD UR10, UR45, UR5, URZ ;  /* 0x000000052d0a72a4 */ /* 0x000fe4000f8e02ff */
[----:B------:R-:W-:Y:S02]  /*2730*/  USEL UR5, UR37, UR17, !UP2 ;  /* 0x0000001125057287 */ /* 0x000fe4000d000000 */
[----:B------:R-:W-:Y:S02]  /*2740*/  UIMAD UR12, UR45, UR7, URZ ;  /* 0x000000072d0c72a4 */ /* 0x000fe4000f8e02ff */
[----:B------:R-:W-:Y:S02]  /*2750*/  UISETP.GE.AND UP0, UPT, UR4, UR10, UPT ;  /* 0x0000000a0400728c */ /* 0x000fe4000bf06270 */
[----:B------:R-:W-:Y:S02]  /*2760*/  UIMAD.WIDE.U32 UR10, UR4, UR8, URZ ;  /* 0x00000008040a72a5 */ /* 0x000fe4000f8e00ff */
[----:B------:R-:W-:-:S02]  /*2770*/  UISETP.GE.OR UP0, UPT, UR5, UR12, UP0 ;  /* 0x0000000c0500728c */ /* 0x000fc40008706670 */
        /* <DEDUP_REMOVED lines=19> */
.L_x_40:
[----:B------:R-:W2:Y:S02]  /*28b0*/  LDCU UR4, c[0x0][0xb30] ;  /* 0x00016600ff0477ac */ /* 0x000ea40008000800 */
[----:B--2---:R-:W-:-:S09]  /*28c0*/  UISETP.NE.AND UP0, UPT, UR4, 0x1, UPT ;  /* 0x000000010400788c */ /* 0x004fd2000bf05270 */
        /* <DEDUP_REMOVED lines=14> */
[----:B------:R-:W-:Y:S02]  /*29b0*/  UIADD3 UR7, UPT, UPT, UR5, -UR4, URZ ;  /* 0x8000000405077290 */ /* 0x000fe4000fffe0ff */
[----:B------:R-:W-:Y:S02]  /*29c0*/  UIADD3 UR4, UPT, UPT, -UR5, UR4, URZ ;  /* 0x0000000405047290 */ /* 0x000fe4000fffe1ff */
[----:B------:R-:W-:Y:S02]  /*29d0*/  UIMAD UR31, UR7, UR18, UR31 ;  /* 0x00000012071f72a4 */ /* 0x000fe4000f8e021f */
[----:B------:R-:W-:-:S12]  /*29e0*/  UIMAD UR37, UR4, UR10, UR37 ;  /* 0x0000000a042572a4 */ /* 0x000fd8000f8e0225 */
.L_x_41:
[----:B------:R-:W-:Y:S01]  /*29f0*/  VIADD R11, R11, 0x1 ;  /* 0x000000010b0b7836 */ /* 0x000fe20000000000 */
[----:B------:R-:W-:Y:S02]  /*2a00*/  R2UR UR5, R69 ;  /* 0x00000000450572ca */ /* 0x000fe400000e0000 */
[----:B------:R-:W-:Y:S02]  /*2a10*/  R2UR UR4, R68 ;  /* 0x00000000440472ca */ /* 0x000fe400000e0000 */
[C---:B------:R-:W-:Y:S02]  /*2a20*/  ISETP.NE.AND P0, PT, R11.reuse, 0x2, PT ;  /* 0x000000020b00780c */ /* 0x040fe40003f05270 */
[----:B------:R-:W-:Y:S02]  /*2a30*/  PLOP3.LUT P1, PT, PT, PT, PT, 0x80, 0x8 ;  /* 0x000000000008781c */ /* 0x000fe40003f2f070 */
[----:B------:R-:W-:Y:S02]  /*2a40*/  SEL R3, RZ, 0x1, P0 ;  /* 0x00000001ff037807 */ /* 0x000fe40000000000 */
[----:B------:R-:W-:-:S02]  /*2a50*/  SEL R11, R11, RZ, P0 ;  /* 0x000000ff0b0b7207 */ /* 0x000fc40000000000 */
[----:B------:R-:W-:Y:S01]  /*2a60*/  LOP3.LUT R10, R10, R3, RZ, 0x3c, !PT ;  /* 0x000000030a0a7212 */ /* 0x000fe200078e3cff */
[----:B------:R-:W-:Y:S02]  /*2a70*/  UIADD3 UR16, UPT, UPT, UR37, UR5, URZ ;  /* 0x0000000525107290 */ /* 0x000fe4000fffe0ff */
[----:B------:R-:W-:Y:S01]  /*2a80*/  UIADD3 UR20, UPT, UPT, UR31, UR4, URZ ;  /* 0x000000041f147290 */ /* 0x000fe2000fffe0ff */
[----:B------:R-:W-:Y:S11]  /*2a90*/  BRA.U UP1, `(.L_x_42) ;  /* 0xfffffff101387547 */ /* 0x000ff6000b83ffff */
[----:B------:R-:W-:Y:S01]  /*2aa0*/  UIADD3 UR13, UPT, UPT, UR13, 0x40, URZ ;  /* 0x000000400d0d7890 */ /* 0x000fe2000fffe0ff */
[----:B------:R-:W-:-:S03]  /*2ab0*/  SHF.L.U32 R3, R12, 0x1f, RZ ;  /* 0x0000001f0c037819 */ /* 0x000fc600000006ff */
[----:B------:R-:W-:-:S09]  /*2ac0*/  ULEA UR4, UR6, UR13, 0x3 ;  /* 0x0000000d06047291 */ /* 0x000fd2000f8e18ff */
[----:B------:R-:W2:Y:S02]  /*2ad0*/  SYNCS.PHASECHK.TRANS64.TRYWAIT P0, [UR4], R3 ;  /* 0x00000003ff0075a7 */ /* 0x000ea40008001104 */
[----:B--2---:R-:W-:Y:S05]  /*2ae0*/  @!P0 BRA `(.L_x_43) ;  /* 0x0000009400288947 */ /* 0x004fea0003800000 */
.L_x_194:
[----:B------:R-:W-:-:S04]  /*2af0*/  UIADD3 UR4, UPT, UPT, UR6, 0x1, URZ ;  /* 0x0000000106047890 */ /* 0x000fc8000fffe0ff */
[----:B------:R-:W-:-:S04]  /*2b00*/  UISETP.NE.AND UP0, UPT, UR4, 0x8, UPT ;  /* 0x000000080400788c */ /* 0x000fc8000bf05270 */
[----:B------:R-:W-:Y:S02]  /*2b10*/  USEL UR6, URZ, 0x1, UP0 ;  /* 0x00000001ff067887 */ /* 0x000fe40008000000 */
[----:B------:R-:W-:-:S04]  /*2b20*/  USEL UR4, UR4, URZ, UP0 ;  /* 0x000000ff04047287 */ /* 0x000fc80008000000 */
[----:B------:R-:W-:Y:S01]  /*2b30*/  ULEA UR5, UR4, UR13, 0x3 ;  /* 0x0000000d04057291 */ /* 0x000fe2000f8e18ff */
[----:B------:R-:W-:-:S04]  /*2b40*/  LOP3.LUT R2, R12, UR6, RZ, 0x3c, !PT ;  /* 0x000000060c027c12 */ /* 0x000fc8000f8e3cff */
[----:B-1----:R-:W-:-:S04]  /*2b50*/  SHF.L.U32 R3, R2, 0x1f, RZ ;  /* 0x0000001f02037819 */ /* 0x002fc800000006ff */
[----:B------:R-:W1:Y:S02]  /*2b60*/  SYNCS.PHASECHK.TRANS64.TRYWAIT P0, [UR5], R3 ;  /* 0x00000003ff0075a7 */ /* 0x000e640008001105 */
[----:B-1----:R-:W-:Y:S05]  /*2b70*/  @!P0 BRA `(.L_x_44) ;  /* 0x00000094001c8947 */ /* 0x002fea0003800000 */
.L_x_196:
        /* <DEDUP_REMOVED lines=9> */
.L_x_198:
        /* <DEDUP_REMOVED lines=9> */
.L_x_200:
        /* <DEDUP_REMOVED lines=9> */
.L_x_202:
        /* <DEDUP_REMOVED lines=9> */
.L_x_204:
        /* <DEDUP_REMOVED lines=9> */
.L_x_206:
[----:B------:R-:W-:-:S04]  /*2e50*/  UIADD3 UR4, UPT, UPT, UR4, 0x1, URZ ;  /* 0x0000000104047890 */ /* 0x000fc8000fffe0ff */
[----:B------:R-:W-:-:S04]  /*2e60*/  UISETP.NE.AND UP0, UPT, UR4, 0x8, UPT ;  /* 0x000000080400788c */ /* 0x000fc8000bf05270 */
[----:B------:R-:W-:Y:S02]  /*2e70*/  USEL UR5, URZ, 0x1, UP0 ;  /* 0x00000001ff057887 */ /* 0x000fe40008000000 */
[----:B------:R-:W-:-:S04]  /*2e80*/  USEL UR4, UR4, URZ, UP0 ;  /* 0x000000ff04047287 */ /* 0x000fc80008000000 */
[----:B------:R-:W-:Y:S01]  /*2e90*/  ULEA UR4, UR4, UR13, 0x3 ;  /* 0x0000000d04047291 */ /* 0x000fe2000f8e18ff */
[----:B-1----:R-:W-:-:S04]  /*2ea0*/  LOP3.LUT R3, R2, UR5, RZ, 0x3c, !PT ;  /* 0x0000000502037c12 */ /* 0x002fc8000f8e3cff */
[----:B------:R-:W-:Y:S01]  /*2eb0*/  SHF.L.U32 R3, R3, 0x1f, RZ ;  /* 0x0000001f03037819 */ /* 0x000fe200000006ff */
[----:B------:R-:W-:-:S07]  /*2ec0*/  IMAD.U32 R0, RZ, RZ, UR4 ;  /* 0x00000004ff007e24 */ /* 0x000fce000f8e00ff */
.L_x_50:
[----:B-1----:R1:W2:Y:S02]  /*2ed0*/  SYNCS.PHASECHK.TRANS64.TRYWAIT P0, [R0+URZ], R3 ;  /* 0x00000003000075a7 */ /* 0x0022a400080011ff */
[----:B--2---:R-:W-:Y:S05]  /*2ee0*/  @!P0 NANOSLEEP.SYNCS 0x989680 ;  /* 0x009896800000895d */ /* 0x004fea0003900000 */
[----:B------:R-:W2:Y:S02]  /*2ef0*/  @!P0 SYNCS.PHASECHK.TRANS64 P0, [R0+URZ], R3 ;  /* 0x00000003000085a7 */ /* 0x000ea400080010ff */
[----:B--2---:R-:W-:Y:S05]  /*2f00*/  @P0 EXIT ;  /* 0x000000000000094d */ /* 0x004fea0003800000 */
[----:B------:R-:W-:Y:S05]  /*2f10*/  BRA `(.L_x_50) ;  /* 0xfffffffc00ec7947 */ /* 0x000fea000383ffff */
.L_x_22:
[----:B------:R-:W2:Y:S02]  /*2f20*/  S2UR UR4, SR_CgaCtaId ;  /* 0x00000000000479c3 */ /* 0x000ea40000008800 */
[----:B--2---:R-:W-:-:S04]  /*2f30*/  UISETP.NE.AND UP0, UPT, UR4, URZ, UPT ;  /* 0x000000ff0400728c */ /* 0x004fc8000bf05270 */
[----:B------:R-:W-:-:S09]  /*2f40*/  UISETP.NE.OR UP0, UPT, UR21, 0x1, UP0 ;  /* 0x000000011500788c */ /* 0x000fd20008705670 */
[----:B------:R-:W-:Y:S05]  /*2f50*/  BRA.U UP0, `(.L_x_51) ;  /* 0x00000005004c7547 */ /* 0x000fea000b800000 */
[----:B------:R-:W2:Y:S01]  /*2f60*/  S2UR UR5, SR_CgaCtaId ;  /* 0x00000000000579c3 */ /* 0x000ea20000008800 */
[----:B------:R-:W-:Y:S01]  /*2f70*/  UMOV UR4, 0x400 ;  /* 0x0000040000047882 */ /* 0x000fe20000000000 */
[----:B------:R-:W-:Y:S01]  /*2f80*/  ISETP.GE.U32.AND P2, PT, R0, 0x8, PT ;  /* 0x000000080000780c */ /* 0x000fe20003f46070 */
[----:B------:R-:W-:Y:S01]  /*2f90*/  IMAD.MOV.U32 R12, RZ, RZ, 0x1 ;  /* 0x00000001ff0c7424 */ /* 0x000fe200078e00ff */
[----:B------:R-:W-:Y:S02]  /*2fa0*/  CS2R R10, SRZ ;  /* 0x00000000000a7805 */ /* 0x000fe4000001ff00 */
[----:B------:R-:W-:Y:S01]  /*2fb0*/  CS2R R8, SRZ ;  /* 0x0000000000087805 */ /* 0x000fe2000001ff00 */
[----:B--2---:R-:W-:-:S03]  /*2fc0*/  ULEA UR6, UR5, UR4, 0x18 ;  /* 0x0000000405067291 */ /* 0x004fc6000f8ec0ff */
[----:B------:R-:W-:-:S09]  /*2fd0*/  UMOV UR5, URZ ;  /* 0x000000ff00057c82 */ /* 0x000fd20008000000 */
.L_x_55:
[----:B------:R-:W-:Y:S02]  /*2fe0*/  LEA R2, R8, UR6, 0x3 ;  /* 0x0000000608027c11 */ /* 0x000fe4000f8e18ff */
[----:B------:R-:W-:-:S03]  /*2ff0*/  SHF.L.U32 R5, R9, 0x1f, RZ ;  /* 0x0000001f09057819 */ /* 0x000fc600000006ff */
[----:B------:R-:W-:Y:S01]  /*3000*/  VIADD R4, R2, 0x140 ;  /* 0x0000014002047836 */ /* 0x000fe20000000000 */
[----:B------:R-:W2:Y:S02]  /*3010*/  SYNCS.PHASECHK.TRANS64.TRYWAIT P0, [R2+URZ+0x130], R5 ;  /* 0x00013005020075a7 */ /* 0x000ea400080011ff */
[----:B--2---:R-:W-:Y:S05]  /*3020*/  @!P0 BRA `(.L_x_52) ;  /* 0x0000009000808947 */ /* 0x004fea0003800000 */
.L_x_207:
[----:B------:R-:W-:Y:S01]  /*3030*/  ULEA UR4, UR5, UR6, 0x3 ;  /* 0x0000000605047291 */ /* 0x000fe2000f8e18ff */
[----:B------:R-:W-:Y:S02]  /*3040*/  PRMT R4, RZ, 0x654, R4 ;  /* 0x00000654ff047816 */ /* 0x000fe40000000004 */
[----:B--2---:R-:W-:Y:S01]  /*3050*/  SHF.L.U32 R5, R12, 0x1f, RZ ;  /* 0x0000001f0c057819 */ /* 0x004fe200000006ff */
[----:B------:R-:W-:Y:S01]  /*3060*/  UIADD3 UR7, UPT, UPT, UR4, 0xd0, URZ ;  /* 0x000000d004077890 */ /* 0x000fe2000fffe0ff */
[----:B------:R2:W-:Y:S05]  /*3070*/  SYNCS.ARRIVE.TRANS64.RED.A1T0 RZ, [R4+URZ], RZ ;  /* 0x000000ff04ff79a7 */ /* 0x0005ea00081004ff */
[----:B------:R-:W-:Y:S01]  /*3080*/  IMAD.U32 R7, RZ, RZ, UR7 ;  /* 0x00000007ff077e24 */ /* 0x000fe2000f8e00ff */
[----:B------:R-:W3:Y:S04]  /*3090*/  SYNCS.PHASECHK.TRANS64.TRYWAIT P0, [UR4+0xe0], R5 ;  /* 0x0000e005ff0075a7 */ /* 0x000ee80008001104 */
[----:B------:R-:W-:Y:S01]  /*30a0*/  PRMT R6, R0, 0x654, R7 ;  /* 0x0000065400067816 */ /* 0x000fe20000000007 */
[----:B--2---:R-:W-:Y:S01]  /*30b0*/  @!P2 IMAD.MOV.U32 R4, RZ, RZ, 0x10 ;  /* 0x00000010ff04a424 */ /* 0x004fe200078e00ff */
[----:B---3--:R-:W-:Y:S06]  /*30c0*/  @!P0 BRA `(.L_x_53) ;  /* 0x00000090006c8947 */ /* 0x008fec0003800000 */
.L_x_209:
[----:B------:R-:W-:Y:S01]  /*30d0*/  ULEA UR8, UR5, UR6, 0x4 ;  /* 0x0000000605087291 */ /* 0x000fe2000f8e20ff */
[----:B------:R-:W-:Y:S01]  /*30e0*/  SEL R3, R6, R3, !P2 ;  /* 0x0000000306037207 */ /* 0x000fe20005000000 */
[----:B------:R-:W-:Y:S01]  /*30f0*/  UIADD3 UR9, UPT, UPT, UR4, 0xd0, URZ ;  /* 0x000000d004097890 */ /* 0x000fe2000fffe0ff */
[----:B--2---:R-:W-:Y:S01]  /*3100*/  LEA R2, R11, UR6, 0x3 ;  /* 0x000000060b027c11 */ /* 0x004fe2000f8e18ff */
[----:B------:R-:W-:Y:S01]  /*3110*/  UIADD3 UR8, UPT, UPT, UR8, 0x160, URZ ;  /* 0x0000016008087890 */ /* 0x000fe2000fffe0ff */
[----:B------:R-:W-:Y:S01]  /*3120*/  SHF.L.U32 R5, R10, 0x1f, RZ ;  /* 0x0000001f0a057819 */ /* 0x000fe200000006ff */
[----:B------:R2:W-:Y:S01]  /*3130*/  @!P2 SYNCS.ARRIVE.TRANS64.RED RZ, [R3+URZ], R4 ;  /* 0x0000000403ffa9a7 */ /* 0x0005e200080004ff */
[----:B------:R-:W-:Y:S01]  /*3140*/  UIADD3 UR4, UPT, UPT, UR5, 0x1, URZ ;  /* 0x0000000105047890 */ /* 0x000fe2000fffe0ff */
[----:B------:R-:W-:-:S03]  /*3150*/  VIADD R8, R8, 0x1 ;  /* 0x0000000108087836 */ /* 0x000fc60000000000 */
[----:B------:R-:W-:Y:S02]  /*3160*/  UISETP.NE.AND UP0, UPT, UR4, 0x2, UPT ;  /* 0x000000020400788c */ /* 0x000fe4000bf05270 */
[----:B------:R-:W-:Y:S06]  /*3170*/  UGETNEXTWORKID.BROADCAST [UR8], [UR9] ;  /* 0x00000000080073ca */ /* 0x000fec0008000100 */
[----:B------:R-:W-:Y:S01]  /*3180*/  USEL UR7, URZ, 0x1, UP0 ;  /* 0x00000001ff077887 */ /* 0x000fe20008000000 */
[----:B------:R-:W-:Y:S01]  /*3190*/  ISETP.NE.AND P0, PT, R8, 0x2, PT ;  /* 0x000000020800780c */ /* 0x000fe20003f05270 */
[----:B------:R-:W-:Y:S01]  /*31a0*/  USEL UR5, UR4, URZ, UP0 ;  /* 0x000000ff04057287 */ /* 0x000fe20008000000 */
[----:B------:R-:W3:Y:S03]  /*31b0*/  SYNCS.PHASECHK.TRANS64.TRYWAIT P1, [R2+URZ+0xd0], R5 ;  /* 0x0000d005020075a7 */ /* 0x000ee600080211ff */
[----:B------:R-:W-:Y:S01]  /*31c0*/  LOP3.LUT R12, R12, UR7, RZ, 0x3c, !PT ;  /* 0x000000070c0c7c12 */ /* 0x000fe2000f8e3cff */
[----:B--23--:R-:W-:Y:S07]  /*31d0*/  @!P1 BRA `(.L_x_54) ;  /* 0x0000009000409947 */ /* 0x00cfee0003800000 */
.L_x_210:
[C---:B------:R-:W-:Y:S01]  /*31e0*/  LEA R4, R11.reuse, UR6, 0x4 ;  /* 0x000000060b047c11 */ /* 0x040fe2000f8e20ff */
[----:B--2---:R-:W-:Y:S01]  /*31f0*/  VIADD R2, R2, 0xe0 ;  /* 0x000000e002027836 */ /* 0x004fe20000000000 */
[----:B------:R-:W-:Y:S01]  /*3200*/  SEL R8, R8, RZ, P0 ;  /* 0x000000ff08087207 */ /* 0x000fe20000000000 */
[----:B------:R-:W-:-:S03]  /*3210*/  VIADD R11, R11, 0x1 ;  /* 0x000000010b0b7836 */ /* 0x000fc60000000000 */
[----:B------:R-:W2:Y:S01]  /*3220*/  LDS.128 R4, [R4+0x160] ;  /* 0x0001600004047984 */ /* 0x000ea20000000c00 */
[----:B------:R-:W-:Y:S02]  /*3230*/  PRMT R2, RZ, 0x654, R2 ;  /* 0x00000654ff027816 */ /* 0x000fe40000000002 */
[C---:B------:R-:W-:Y:S01]  /*3240*/  ISETP.NE.AND P1, PT, R11.reuse, 0x2, PT ;  /* 0x000000020b00780c */ /* 0x040fe20003f25270 */
[----:B------:R-:W-:Y:S01]  /*3250*/  @!PT LDS RZ, [RZ] ;  /* 0x00000000fffff984 */ /* 0x000fe20000000800 */
[----:B------:R-:W-:Y:S01]  /*3260*/  @!PT LDS RZ, [RZ] ;  /* 0x00000000fffff984 */ /* 0x000fe20000000800 */
[----:B------:R-:W-:Y:S01]  /*3270*/  @!PT LDS RZ, [RZ] ;  /* 0x00000000fffff984 */ /* 0x000fe20000000800 */
[----:B------:R-:W-:Y:S01]  /*3280*/  @!PT LDS RZ, [RZ] ;  /* 0x00000000fffff984 */ /* 0x000fe20000000800 */
[----:B------:R3:W-:Y:S06]  /*3290*/  MEMBAR.ALL.CTA ;  /* 0x0000000000007992 */ /* 0x0007ec0000008000 */
[----:B---3--:R-:W3:Y:S01]  /*32a0*/  FENCE.VIEW.ASYNC.S ;  /* 0x00000000000073c6 */ /* 0x008ee20000000000 */
[----:B------:R-:W-:Y:S01]  /*32b0*/  SEL R11, R11, RZ, P1 ;  /* 0x000000ff0b0b7207 */ /* 0x000fe20000800000 */
[----:B---3--:R3:W-:Y:S01]  /*32c0*/  SYNCS.ARRIVE.TRANS64.RED.A1T0 RZ, [R2+URZ], RZ ;  /* 0x000000ff02ff79a7 */ /* 0x0087e200081004ff */
[----:B--2---:R-:W-:-:S02]  /*32d0*/  LOP3.LUT P3, RZ, R6, 0x1, RZ, 0xc0, !PT ;  /* 0x0000000106ff7812 */ /* 0x004fc4000786c0ff */
[----:B------:R-:W-:-:S04]  /*32e0*/  SEL R5, RZ, 0x1, P1 ;  /* 0x00000001ff057807 */ /* 0x000fc80000800000 */
[----:B------:R-:W-:Y:S02]  /*32f0*/  LOP3.LUT R10, R10, R5, RZ, 0x3c, !PT ;  /* 0x000000050a0a7212 */ /* 0x000fe400078e3cff */
[----:B---3--:R-:W-:-:S04]  /*3300*/  SEL R2, RZ, 0x1, P0 ;  /* 0x00000001ff027807 */ /* 0x008fc80000000000 */
[----:B------:R-:W-:Y:S01]  /*3310*/  LOP3.LUT R9, R9, R2, RZ, 0x3c, !PT ;  /* 0x0000000209097212 */ /* 0x000fe200078e3cff */
[----:B------:R-:W-:Y:S06]  /*3320*/  @P3 BRA `(.L_x_55) ;  /* 0xfffffffc002c3947 */ /* 0x000fec000383ffff */
[----:B------:R-:W-:Y:S01]  /*3330*/  ULEA UR4, UR5, UR6, 0x3 ;  /* 0x0000000605047291 */ /* 0x000fe2000f8e18ff */
[----:B------:R-:W-:-:S08]  /*3340*/  SHF.L.U32 R3, R12, 0x1f, RZ ;  /* 0x0000001f0c037819 */ /* 0x000fd000000006ff */
[----:B------:R-:W2:Y:S02]  /*3350*/  SYNCS.PHASECHK.TRANS64 P0, [UR4+0xe0], R3 ;  /* 0x0000e003ff0075a7 */ /* 0x000ea40008001004 */
[----:B--2---:R-:W-:Y:S05]  /*3360*/  @P0 BRA `(.L_x_56) ;  /* 0x0000000000080947 */ /* 0x004fea0003800000 */
[----:B------:R-:W2:Y:S02]  /*3370*/  SYNCS.PHASECHK.TRANS64.TRYWAIT P0, [UR4+0xe0], R3 ;  /* 0x0000e003ff0075a7 */ /* 0x000ea40008001104 */
[----:B--2---:R-:W-:Y:S05]  /*3380*/  @!P0 BRA `(.L_x_57) ;  /* 0x0000008c00e88947 */ /* 0x004fea0003800000 */
.L_x_56:
[----:B------:R-:W-:-:S04]  /*3390*/  UIADD3 UR7, UPT, UPT, UR5, 0x1, URZ ;  /* 0x0000000105077890 */ /* 0x000fc8000fffe0ff */
[----:B------:R-:W-:-:S04]  /*33a0*/  UISETP.NE.AND UP0, UPT, UR7, 0x2, UPT ;  /* 0x000000020700788c */ /* 0x000fc8000bf05270 */
[----:B------:R-:W-:Y:S02]  /*33b0*/  USEL UR8, URZ, 0x1, UP0 ;  /* 0x00000001ff087887 */ /* 0x000fe40008000000 */
[----:B------:R-:W-:-:S04]  /*33c0*/  USEL UR7, UR7, URZ, UP0 ;  /* 0x000000ff07077287 */ /* 0x000fc80008000000 */
[----:B------:R-:W-:Y:S01]  /*33d0*/  ULEA UR7, UR7, UR6, 0x3 ;  /* 0x0000000607077291 */ /* 0x000fe2000f8e18ff */
[----:B--2---:R-:W-:-:S04]  /*33e0*/  LOP3.LUT R3, R12, UR8, RZ, 0x3c, !PT ;  /* 0x000000080c037c12 */ /* 0x004fc8000f8e3cff */
[----:B------:R-:W-:-:S04]  /*33f0*/  SHF.L.U32 R0, R3, 0x1f, RZ ;  /* 0x0000001f03007819 */ /* 0x000fc800000006ff */
[----:B------:R-:W2:Y:S02]  /*3400*/  SYNCS.PHASECHK.TRANS64 P0, [UR7+0xe0], R0 ;  /* 0x0000e000ff0075a7 */ /* 0x000ea40008001007 */
[----:B-12---:R-:W-:Y:S05]  /*3410*/  @P0 EXIT ;  /* 0x000000000000094d */ /* 0x006fea0003800000 */
[----:B------:R-:W-:Y:S02]  /*3420*/  SHF.L.U32 R3, R3, 0x1f, RZ ;  /* 0x0000001f03037819 */ /* 0x000fe400000006ff */
[----:B------:R-:W-:-:S07]  /*3430*/  MOV R0, UR7 ;  /* 0x0000000700007c02 */ /* 0x000fce0008000f00 */
.L_x_58:
[----:B-1----:R1:W2:Y:S02]  /*3440*/  SYNCS.PHASECHK.TRANS64.TRYWAIT P0, [R0+URZ+0xe0], R3 ;  /* 0x0000e003000075a7 */ /* 0x0022a400080011ff */
[----:B--2---:R-:W-:Y:S05]  /*3450*/  @!P0 NANOSLEEP.SYNCS 0x989680 ;  /* 0x009896800000895d */ /* 0x004fea0003900000 */
[----:B------:R-:W2:Y:S02]  /*3460*/  @!P0 SYNCS.PHASECHK.TRANS64 P0, [R0+URZ+0xe0], R3 ;  /* 0x0000e003000085a7 */ /* 0x000ea400080010ff */
[----:B--2---:R-:W-:Y:S05]  /*3470*/  @P0 EXIT ;  /* 0x000000000000094d */ /* 0x004fea0003800000 */
[----:B------:R-:W-:Y:S05]  /*3480*/  BRA `(.L_x_58) ;  /* 0xfffffffc00ec7947 */ /* 0x000fea000383ffff */
.L_x_51:
[----:B------:R-:W-:Y:S05]  /*3490*/  BRA.U UP5, `(.L_x_59) ;  /* 0x0000001105dc7547 */ /* 0x000fea000b800000 */
[----:B------:R-:W2:Y:S01]  /*34a0*/  S2UR UR7, SR_CgaCtaId ;  /* 0x00000000000779c3 */ /* 0x000ea20000008800 */
[----:B------:R-:W-:Y:S01]  /*34b0*/  UMOV UR4, 0x40 ;  /* 0x0000004000047882 */ /* 0x000fe20000000000 */
[----:B------:R-:W-:Y:S01]  /*34c0*/  NOP ;  /* 0x0000000000007918 */ /* 0x000fe20000000000 */
[----:B------:R-:W-:Y:S01]  /*34d0*/  UMOV UR6, 0x400 ;  /* 0x0000040000067882 */ /* 0x000fe20000000000 */
[----:B--2---:R-:W-:Y:S02]  /*34e0*/  ULEA UR5, UR7, UR4, 0x18 ;  /* 0x0000000407057291 */ /* 0x004fe4000f8ec0ff */
[----:B------:R-:W-:-:S07]  /*34f0*/  ULEA UR6, UR7, UR6, 0x18 ;  /* 0x0000000607067291 */ /* 0x000fce000f8ec0ff */
[----:B------:R-:W2:Y:S02]  /*3500*/  LDS.U8 R0, [UR5+0x1c] ;  /* 0x00001c05ff007984 */ /* 0x000ea40008000000 */
[----:B--2---:R-:W-:-:S13]  /*3510*/  ISETP.NE.AND P0, PT, R0, RZ, PT ;  /* 0x000000ff0000720c */ /* 0x004fda0003f05270 */
[----:B------:R-:W-:Y:S05]  /*3520*/  @P0 BRA `(.L_x_60) ;  /* 0x0000000400080947 */ /* 0x000fea0003800000 */
[----:B------:R-:W-:Y:S02]  /*3530*/  UISETP.NE.U32.AND UP1, UPT, UR47, 0x1, UPT ;  /* 0x000000012f00788c */ /* 0x000fe4000bf25070 */
[----:B------:R-:W-:-:S07]  /*3540*/  UIADD3 UR7, UPT, UPT, UR5, 0x8, URZ ;  /* 0x0000000805077890 */ /* 0x000fce000fffe0ff */
[----:B------:R-:W-:Y:S05]  /*3550*/  BRA.U !UP1, `(.L_x_61) ;  /* 0x00000001099c7547 */ /* 0x000fea000b800000 */
[----:B------:R-:W-:Y:S01]  /*3560*/  ELECT P0, URZ, PT ;  /* 0x0000000000ff782f */ /* 0x000fe20003800000 */
[----:B------:R-:W-:-:S12]  /*3570*/  BSSY B0, `(.L_x_61) ;  /* 0x0000025000007945 */ /* 0x000fd80003800000 */
[----:B------:R-:W-:Y:S05]  /*3580*/  @!P0 BRA `(.L_x_62) ;  /* 0x00000000008c8947 */ /* 0x000fea0003800000 */
[----:B------:R-:W-:-:S05]  /*3590*/  UMOV UR4, 0x10 ;  /* 0x0000001000047882 */ /* 0x000fca0000000000 */
[----:B------:R-:W-:Y:S04]  /*35a0*/  DEPBAR.LE SB2, 0x36 ;  /* 0x0000ad800000791a */ /* 0x000fe80000000000 */
[----:B------:R-:W2:Y:S02]  /*35b0*/  UTCATOMSWS.2CTA.FIND_AND_SET.ALIGN UP0, UR4, UR4 ;  /* 0x00000004000475e3 */ /* 0x000ea40008200800 */
[----:B--2---:R-:W-:Y:S01]  /*35c0*/  MOV R11, UR4 ;  /* 0x00000004000b7c02 */ /* 0x004fe20008000f00 */
[----:B------:R-:W-:Y:S06]  /*35d0*/  BRA.U UP0, `(.L_x_63) ;  /* 0x0000000100187547 */ /* 0x000fec000b800000 */
.L_x_64:
[----:B------:R-:W-:Y:S05]  /*35e0*/  NANOSLEEP 0x64 ;  /* 0x000000640000795d */ /* 0x000fea0003800000 */
[----:B------:R-:W-:-:S05]  /*35f0*/  UMOV UR4, 0x10 ;  /* 0x0000001000047882 */ /* 0x000fca0000000000 */
[----:B------:R-:W-:Y:S04]  /*3600*/  DEPBAR.LE SB2, 0x36 ;  /* 0x0000ad800000791a */ /* 0x000fe80000000000 */
[----:B------:R-:W2:Y:S02]  /*3610*/  UTCATOMSWS.2CTA.FIND_AND_SET.ALIGN UP0, UR4, UR4 ;  /* 0x00000004000475e3 */ /* 0x000ea40008200800 */
[----:B--2---:R-:W-:Y:S01]  /*3620*/  MOV R11, UR4 ;  /* 0x00000004000b7c02 */ /* 0x004fe20008000f00 */
[----:B------:R-:W-:Y:S05]  /*3630*/  BRA.U !UP0, `(.L_x_64) ;  /* 0xfffffffd08e87547 */ /* 0x000fea000b83ffff */
.L_x_63:
[----:B------:R-:W2:Y:S01]  /*3640*/  LDS R7, [UR5+0x10] ;  /* 0x00001005ff077984 */ /* 0x000ea20008000800 */
[----:B------:R-:W-:Y:S01]  /*3650*/  IMAD.U32 R5, RZ, RZ, UR6 ;  /* 0x00000006ff057e24 */ /* 0x000fe2000f8e00ff */
[----:B------:R-:W-:-:S03]  /*3660*/  MOV R4, UR46 ;  /* 0x0000002e00047c02 */ /* 0x000fc60008000f00 */
[----:B------:R-:W-:Y:S01]  /*3670*/  VIADD R5, R5, 0x180 ;  /* 0x0000018005057836 */ /* 0x000fe20000000000 */
[----:B--2---:R-:W-:-:S04]  /*3680*/  SHF.L.U32 R7, R7, 0x1f, RZ ;  /* 0x0000001f07077819 */ /* 0x004fc800000006ff */
[----:B------:R-:W2:Y:S02]  /*3690*/  SYNCS.PHASECHK.TRANS64.TRYWAIT P0, [UR5+0x8], R7 ;  /* 0x00000807ff0075a7 */ /* 0x000ea40008001105 */
[----:B--2---:R-:W-:Y:S05]  /*36a0*/  @P0 BRA `(.L_x_65) ;  /* 0x0000000000080947 */ /* 0x004fea0003800000 */
[----:B------:R-:W2:Y:S02]  /*36b0*/  SYNCS.PHASECHK.TRANS64.TRYWAIT P0, [UR5+0x8], R7 ;  /* 0x00000807ff0075a7 */ /* 0x000ea40008001105 */
[----:B--2---:R-:W-:Y:S05]  /*36c0*/  @!P0 BRA `(.L_x_66) ;  /* 0x0000008c00308947 */ /* 0x004fea0003800000 */
.L_x_65:
[----:B--2---:R-:W-:Y:S01]  /*36d0*/  HFMA2 R0, -RZ, RZ, 0, 5.9604644775390625e-08 ;  /* 0x00000001ff007431 */ /* 0x004fe200000001ff */
[----:B------:R-:W-:Y:S01]  /*36e0*/  UPRMT UR4, UR46, 0x654, UR7 ;  /* 0x000006542e047896 */ /* 0x000fe20008000007 */
[----:B------:R-:W-:Y:S01]  /*36f0*/  IMAD.MOV.U32 R8, RZ, RZ, 0xffff ;  /* 0x0000ffffff087424 */ /* 0x000fe200078e00ff */
[----:B------:R-:W-:Y:S01]  /*3700*/  PRMT R4, R4, 0x654, R5 ;  /* 0x0000065404047816 */ /* 0x000fe20000000005 */
[----:B------:R-:W-:Y:S02]  /*3710*/  IMAD.MOV.U32 R6, RZ, RZ, 0x4 ;  /* 0x00000004ff067424 */ /* 0x000fe400078e00ff */
[----:B------:R-:W-:Y:S01]  /*3720*/  IMAD.SHL.U32 R9, R11, 0x20, RZ ;  /* 0x000000200b097824 */ /* 0x000fe200078e00ff */
[----:B------:R-:W-:Y:S02]  /*3730*/  MOV R5, UR4 ;  /* 0x0000000400057c02 */ /* 0x000fe40008000f00 */
[-C--:B------:R-:W-:Y:S01]  /*3740*/  SHF.L.U32 R8, R8, R11.reuse, RZ ;  /* 0x0000000b08087219 */ /* 0x080fe200000006ff */
[----:B------:R2:W-:Y:S01]  /*3750*/  SYNCS.ARRIVE.TRANS64.RED RZ, [UR4], R6 ;  /* 0x00000006ffff79a7 */ /* 0x0005e20008000404 */
[----:B------:R-:W-:Y:S01]  /*3760*/  SHF.L.U32 R7, R0, R11, RZ ;  /* 0x0000000b00077219 */ /* 0x000fe200000006ff */
[----:B------:R2:W-:Y:S04]  /*3770*/  STS [UR6+0x180], R9 ;  /* 0x00018009ff007988 */ /* 0x0005e80008000806 */
[----:B------:R2:W-:Y:S04]  /*3780*/  STAS [R4.64], R11 ;  /* 0x0000000b04007dbd */ /* 0x0005e8000c0008ff */
[----:B------:R2:W-:Y:S04]  /*3790*/  ATOMS.OR RZ, [UR5+0x14], R8 ;  /* 0x00001408ffff798c */ /* 0x0005e8000b000005 */
[----:B------:R2:W-:Y:S04]  /*37a0*/  ATOMS.OR RZ, [UR5+0x18], R7 ;  /* 0x00001807ffff798c */ /* 0x0005e8000b000005 */
[----:B------:R2:W-:Y:S02]  /*37b0*/  ATOMS.XOR RZ, [UR5+0x10], R0 ;  /* 0x00001000ffff798c */ /* 0x0005e4000b800005 */
.L_x_62:
[----:B-1----:R-:W-:Y:S05]  /*37c0*/  BSYNC B0 ;  /* 0x0000000000007941 */ /* 0x002fea0003800000 */
.L_x_61:
[----:B------:R-:W-:Y:S05]  /*37d0*/  BRA.U UP1, `(.L_x_67) ;  /* 0x00000001016c7547 */ /* 0x000fea000b800000 */
[----:B------:R-:W-:-:S03]  /*37e0*/  UMOV UR4, 0xffffffff ;  /* 0xffffffff00047882 */ /* 0x000fc60000000000 */
[----:B------:R-:W-:Y:S05]  /*37f0*/  BRA.DIV UR4, `(.L_x_68) ;  /* 0x0000008a04fc7947 */ /* 0x000fea000b800000 */
[----:B------:R-:W-:-:S13]  /*3800*/  ELECT P0, URZ, PT ;  /* 0x0000000000ff782f */ /* 0x000fda0003800000 */
.L_x_214:
[----:B------:R-:W-:Y:S05]  /*3810*/  @!P0 BRA `(.L_x_67) ;  /* 0x00000000005c8947 */ /* 0x000fea0003800000 */
[----:B--2---:R-:W2:Y:S02]  /*3820*/  LDS R5, [UR5+0x10] ;  /* 0x00001005ff057984 */ /* 0x004ea40008000800 */
[----:B--2---:R-:W-:-:S04]  /*3830*/  SHF.L.U32 R5, R5, 0x1f, RZ ;  /* 0x0000001f05057819 */ /* 0x004fc800000006ff */
[----:B------:R-:W2:Y:S02]  /*3840*/  SYNCS.PHASECHK.TRANS64.TRYWAIT P0, [UR5+0x8], R5 ;  /* 0x00000805ff0075a7 */ /* 0x000ea40008001105 */
[----:B--2---:R-:W-:Y:S05]  /*3850*/  @P0 BRA `(.L_x_69) ;  /* 0x0000000000080947 */ /* 0x004fea0003800000 */
[----:B------:R-:W2:Y:S02]  /*3860*/  SYNCS.PHASECHK.TRANS64.TRYWAIT P0, [UR5+0x8], R5 ;  /* 0x00000805ff0075a7 */ /* 0x000ea40008001105 */
[----:B--2---:R-:W-:Y:S05]  /*3870*/  @!P0 BRA `(.L_x_70) ;  /* 0x0000008c00008947 */ /* 0x004fea0003800000 */
.L_x_69:
[----:B------:R-:W3:Y:S01]  /*3880*/  LDS R7, [UR6+0x180] ;  /* 0x00018006ff077984 */ /* 0x000ee20008000800 */
[----:B--2---:R-:W-:Y:S02]  /*3890*/  HFMA2 R0, -RZ, RZ, 0, 5.9604644775390625e-08 ;  /* 0x00000001ff007431 */ /* 0x004fe400000001ff */
[----:B------:R-:W-:Y:S01]  /*38a0*/  IMAD.MOV.U32 R4, RZ, RZ, 0xffff ;  /* 0x0000ffffff047424 */ /* 0x000fe200078e00ff */
[----:B------:R-:W-:Y:S01]  /*38b0*/  UPRMT UR4, UR46, 0x654, UR7 ;  /* 0x000006542e047896 */ /* 0x000fe20008000007 */
[----:B---3--:R-:W-:-:S03]  /*38c0*/  IMAD.SHL.U32 R5, R7, 0x20, RZ ;  /* 0x0000002007057824 */ /* 0x008fc600078e00ff */
[-C--:B------:R-:W-:Y:S02]  /*38d0*/  SHF.L.U32 R4, R4, R7.reuse, RZ ;  /* 0x0000000704047219 */ /* 0x080fe400000006ff */
[----:B------:R-:W-:Y:S01]  /*38e0*/  SHF.L.U32 R7, R0, R7, RZ ;  /* 0x0000000700077219 */ /* 0x000fe200000006ff */
[----:B------:R3:W-:Y:S04]  /*38f0*/  STS [UR6+0x180], R5 ;  /* 0x00018005ff007988 */ /* 0x0007e80008000806 */
[----:B------:R3:W-:Y:S04]  /*3900*/  ATOMS.OR RZ, [UR5+0x14], R4 ;  /* 0x00001404ffff798c */ /* 0x0007e8000b000005 */
[----:B------:R3:W-:Y:S01]  /*3910*/  ATOMS.OR RZ, [UR5+0x18], R7 ;  /* 0x00001807ffff798c */ /* 0x0007e2000b000005 */
[----:B------:R-:W-:Y:S03]  /*3920*/  SYNCS.ARRIVE.TRANS64.RED.A1T0 RZ, [UR4], RZ ;  /* 0x000000ffffff79a7 */ /* 0x000fe60008100404 */
[----:B------:R3:W-:Y:S01]  /*3930*/  ATOMS.XOR RZ, [UR5+0x10], R0 ;  /* 0x00001000ffff798c */ /* 0x0007e2000b800005 */
[----:B------:R-:W-:Y:S05]  /*3940*/  BRA `(.L_x_67) ;  /* 0x0000000000107947 */ /* 0x000fea0003800000 */
.L_x_60:
[----:B------:R-:W-:Y:S02]  /*3950*/  MOV R0, 0xffffffff ;  /* 0xffffffff00007802 */ /* 0x000fe40000000f00 */
[----:B------:R-:W-:-:S03]  /*3960*/  MOV R4, 0x3990 ;  /* 0x0000399000047802 */ /* 0x000fc60000000f00 */
[----:B------:R2:W-:Y:S04]  /*3970*/  STS [UR6+0x180], R0 ;  /* 0x00018000ff007988 */ /* 0x0005e80008000806 */
[----:B-12--5:R-:W-:Y:S05]  /*3980*/  CALL.REL.NOINC `($__internal_1_$__cuda_sm10x_tcgen05_guardrail_trap_phase_invalid_during_alloc) ;  /* 0x0000009400847944 */ /* 0x026fea0003c00000 */
.L_x_67:
[----:B------:R-:W-:Y:S05]  /*3990*/  WARPSYNC.ALL ;  /* 0x0000000000007948 */ /* 0x000fea0003800000 */
[----:B------:R-:W4:Y:S01]  /*39a0*/  S2UR UR4, SR_CgaCtaId ;  /* 0x00000000000479c3 */ /* 0x000f220000008800 */
[----:B------:R-:W-:Y:S01]  /*39b0*/  UMOV UR26, 0x400 ;  /* 0x00000400001a7882 */ /* 0x000fe20000000000 */
[----:B------:R-:W-:-:S06]  /*39c0*/  NOP ;  /* 0x0000000000007918 */ /* 0x000fcc0000000000 */
[----:B------:R-:W-:Y:S06]  /*39d0*/  BAR.ARV 0x6, 0xa0 ;  /* 0x0182800000007b1d */ /* 0x000fec0000002000 */
[----:B------:R-:W1:Y:S01]  /*39e0*/  LDCU UR6, c[0x0][0x38c] ;  /* 0x00007180ff0677ac */ /* 0x000e620008000800 */
[----:B------:R-:W-:Y:S01]  /*39f0*/  LOP3.LUT R3, R3, 0xffff, RZ, 0xc0, !PT ;  /* 0x0000ffff03037812 */ /* 0x000fe200078ec0ff */
[----:B--2---:R-:W-:Y:S01]  /*3a00*/  IMAD.MOV.U32 R9, RZ, RZ, 0x1 ;  /* 0x00000001ff097424 */ /* 0x004fe200078e00ff */
[----:B------:R-:W-:Y:S01]  /*3a10*/  LOP3.LUT R2, R2, 0xffff, RZ, 0xc0, !PT ;  /* 0x0000ffff02027812 */ /* 0x000fe200078ec0ff */
[----:B------:R-:W-:Y:S01]  /*3a20*/  IMAD.MOV.U32 R8, RZ, RZ, RZ ;  /* 0x000000ffff087224 */ /* 0x000fe200078e00ff */
[----:B------:R-:W-:Y:S01]  /*3a30*/  R2UR UR28, R3 ;  /* 0x00000000031c72ca */ /* 0x000fe200000e0000 */
[----:B------:R-:W-:Y:S01]  /*3a40*/  UMOV UR32, URZ ;  /* 0x000000ff00207c82 */ /* 0x000fe20008000000 */
[----:B------:R-:W-:-:S02]  /*3a50*/  R2UR UR42, R2 ;  /* 0x00000000022a72ca */ /* 0x000fc400000e0000 */
[----:B------:R-:W-:Y:S01]  /*3a60*/  CS2R R2, SRZ ;  /* 0x0000000000027805 */ /* 0x000fe2000001ff00 */
[----:B------:R-:W-:Y:S01]  /*3a70*/  UMOV UR23, URZ ;  /* 0x000000ff00177c82 */ /* 0x000fe20008000000 */
[----:B----4-:R-:W-:Y:S01]  /*3a80*/  ULEA UR26, UR4, UR26, 0x18 ;  /* 0x0000001a041a7291 */ /* 0x010fe2000f8ec0ff */
[----:B------:R-:W-:Y:S01]  /*3a90*/  UMOV UR22, URZ ;  /* 0x000000ff00167c82 */ /* 0x000fe20008000000 */
[----:B------:R-:W-:Y:S02]  /*3aa0*/  UISETP.NE.AND UP3, UPT, UR47, URZ, UPT ;  /* 0x000000ff2f00728c */ /* 0x000fe4000bf65270 */
[----:B------:R-:W-:Y:S02]  /*3ab0*/  UIADD3 UR5, UPT, UPT, UR26, 0x8400, URZ ;  /* 0x000084001a057890 */ /* 0x000fe4000fffe0ff */
[----:B------:R-:W-:-:S03]  /*3ac0*/  UIADD3 UR4, UPT, UPT, UR26, 0x28400, URZ ;  /* 0x000284001a047890 */ /* 0x000fc6000fffe0ff */
[----:B---3--:R-:W2:Y:S01]  /*3ad0*/  LDS R0, [UR26+0x180] ;  /* 0x0001801aff007984 */ /* 0x008ea20008000800 */
[----:B-1----:R-:W-:Y:S02]  /*3ae0*/  UIADD3 UR6, UPT, UPT, UR6, 0x1f, URZ ;  /* 0x0000001f06067890 */ /* 0x002fe4000fffe0ff */
[----:B------:R-:W-:Y:S02]  /*3af0*/  USHF.R.U32.HI UR5, URZ, 0x4, UR5 ;  /* 0x00000004ff057899 */ /* 0x000fe40008011605 */
[----:B------:R-:W-:Y:S02]  /*3b00*/  USHF.R.S32.HI UR33, URZ, 0x1f, UR6 ;  /* 0x0000001fff217899 */ /* 0x000fe40008011406 */
[----:B------:R-:W-:Y:S02]  /*3b10*/  USHF.R.U32.HI UR4, URZ, 0x4, UR4 ;  /* 0x00000004ff047899 */ /* 0x000fe40008011604 */
[----:B------:R-:W-:Y:S02]  /*3b20*/  ULEA.HI UR33, UR33, UR6, URZ, 0x5 ;  /* 0x0000000621217291 */ /* 0x000fe4000f8f28ff */
[----:B------:R-:W-:-:S02]  /*3b30*/  ULOP3.LUT UR5, UR5, 0x3fff, URZ, 0xc0, !UPT ;  /* 0x00003fff05057892 */ /* 0x000fc4000f8ec0ff */
[----:B------:R-:W-:Y:S02]  /*3b40*/  USHF.R.S32.HI UR33, URZ, 0x5, UR33 ;  /* 0x00000005ff217899 */ /* 0x000fe40008011421 */
[----:B------:R-:W-:Y:S02]  /*3b50*/  ULOP3.LUT UR30, UR4, 0x3fff, URZ, 0xc0, !UPT ;  /* 0x00003fff041e7892 */ /* 0x000fe4000f8ec0ff */
[----:B------:R-:W-:Y:S01]  /*3b60*/  UISETP.LT.AND UP0, UPT, UR33, 0x1, UPT ;  /* 0x000000012100788c */ /* 0x000fe2000bf01270 */
[----:B------:R-:W-:Y:S01]  /*3b70*/  UMOV UR40, 0x0 ;  /* 0x0000000000287882 */ /* 0x000fe20000000000 */
[----:B------:R-:W-:Y:S01]  /*3b80*/  UMOV UR41, 0x10200910 ;  /* 0x1020091000297882 */ /* 0x000fe20000000000 */
[----:B------:R-:W-:Y:S02]  /*3b90*/  ULOP3.LUT UR29, UR5, 0x10000, URZ, 0xfc, !UPT ;  /* 0x00010000051d7892 */ /* 0x000fe4000f8efcff */
[----:B------:R-:W-:Y:S02]  /*3ba0*/  ULOP3.LUT UR30, UR30, 0x10000, URZ, 0xfc, !UPT ;  /* 0x000100001e1e7892 */ /* 0x000fe4000f8efcff */
[----:B------:R-:W-:Y:S01]  /*3bb0*/  USEL UR43, UR33, 0x1, !UP0 ;  /* 0x00000001212b7887 */ /* 0x000fe2000c000000 */
[----:B------:R-:W-:Y:S01]  /*3bc0*/  UMOV UR38, 0x0 ;  /* 0x0000000000267882 */ /* 0x000fe20000000000 */
[----:B------:R-:W-:Y:S01]  /*3bd0*/  UMOV UR39, 0x10200910 ;  /* 0x1020091000277882 */ /* 0x000fe20000000000 */
[----:B------:R-:W-:Y:S01]  /*3be0*/  UMOV UR36, 0x0 ;  /* 0x0000000000247882 */ /* 0x000fe20000000000 */
[----:B------:R-:W-:Y:S01]  /*3bf0*/  UMOV UR37, 0x10200910 ;  /* 0x1020091000257882 */ /* 0x000fe20000000000 */
[----:B------:R-:W-:Y:S01]  /*3c00*/  UMOV UR34, 0x0 ;  /* 0x0000000000227882 */ /* 0x000fe20000000000 */
[----:B------:R-:W-:Y:S01]  /*3c10*/  UMOV UR35, 0x10200910 ;  /* 0x1020091000237882 */ /* 0x000fe20000000000 */
[----:B--2---:R-:W-:-:S15]  /*3c20*/  R2UR UR44, R0 ;  /* 0x00000000002c72ca */ /* 0x004fde00000e0000 */
.L_x_78:
[C---:B------:R-:W-:Y:S02]  /*3c30*/  LEA R0, R8.reuse, UR26, 0x3 ;  /* 0x0000001a08007c11 */ /* 0x040fe4000f8e18ff */
[----:B------:R-:W-:Y:S02]  /*3c40*/  SHF.L.U32 R5, R3, 0x1f, RZ ;  /* 0x0000001f03057819 */ /* 0x000fe400000006ff */
[----:B------:R-:W-:Y:S02]  /*3c50*/  LEA R4, R8, UR26, 0x4 ;  /* 0x0000001a08047c11 */ /* 0x000fe4000f8e20ff */
[----:B------:R-:W1:Y:S02]  /*3c60*/  SYNCS.PHASECHK.TRANS64.TRYWAIT P0, [R0+URZ+0xd0], R5 ;  /* 0x0000d005000075a7 */ /* 0x000e6400080011ff */
[----:B-1-3--:R-:W-:Y:S05]  /*3c70*/  @!P0 BRA `(.L_x_71) ;  /* 0x0000008800188947 */ /* 0x00afea0003800000 */
.L_x_215:
[----:B-1----:R-:W1:Y:S01]  /*3c80*/  LDS.128 R4, [R4+0x160] ;  /* 0x0001600004047984 */ /* 0x002e620000000c00 */
[----:B------:R-:W-:Y:S02]  /*3c90*/  VIADD R0, R0, 0xe0 ;  /* 0x000000e000007836 */ /* 0x000fe40000000000 */
[----:B------:R-:W-:Y:S01]  /*3ca0*/  VIADD R8, R8, 0x1 ;  /* 0x0000000108087836 */ /* 0x000fe20000000000 */
[----:B------:R-:W-:Y:S01]  /*3cb0*/  @!PT LDS RZ, [RZ] ;  /* 0x00000000fffff984 */ /* 0x000fe20000000800 */
[----:B------:R-:W-:Y:S01]  /*3cc0*/  @!PT LDS RZ, [RZ] ;  /* 0x00000000fffff984 */ /* 0x000fe20000000800 */
[----:B------:R-:W-:Y:S01]  /*3cd0*/  @!PT LDS RZ, [RZ] ;  /* 0x00000000fffff984 */ /* 0x000fe20000000800 */
[----:B------:R-:W-:Y:S01]  /*3ce0*/  @!PT LDS RZ, [RZ] ;  /* 0x00000000fffff984 */ /* 0x000fe20000000800 */
[----:B------:R2:W-:Y:S06]  /*3cf0*/  MEMBAR.ALL.CTA ;  /* 0x0000000000007992 */ /* 0x0005ec0000008000 */
[----:B--2---:R-:W2:Y:S01]  /*3d00*/  FENCE.VIEW.ASYNC.S ;  /* 0x00000000000073c6 */ /* 0x004ea20000000000 */
[----:B------:R-:W-:-:S04]  /*3d10*/  PRMT R0, RZ, 0x654, R0 ;  /* 0x00000654ff007816 */ /* 0x000fc80000000000 */
[----:B--2---:R2:W-:Y:S01]  /*3d20*/  SYNCS.ARRIVE.TRANS64.RED.A1T0 RZ, [R0+URZ], RZ ;  /* 0x000000ff00ff79a7 */ /* 0x0045e200081004ff */
[----:B-1----:R-:W-:Y:S01]  /*3d30*/  LOP3.LUT P1, RZ, R6, 0x1, RZ, 0xc0, !PT ;  /* 0x0000000106ff7812 */ /* 0x002fe2000782c0ff */
[----:B--2---:R-:W-:-:S12]  /*3d40*/  BRA.U UP3, `(.L_x_72) ;  /* 0x0000000503087547 */ /* 0x004fd8000b800000 */
[----:B------:R-:W1:Y:S01]  /*3d50*/  LDCU UR4, c[0x0][0x38c] ;  /* 0x00007180ff0477ac */ /* 0x000e620008000800 */
[----:B------:R-:W-:Y:S02]  /*3d60*/  PLOP3.LUT P2, PT, PT, PT, PT, 0x80, 0x8 ;  /* 0x000000000008781c */ /* 0x000fe40003f4f070 */
[----:B------:R-:W-:Y:S01]  /*3d70*/  SHF.L.U32 R5, R9, 0x1f, RZ ;  /* 0x0000001f09057819 */ /* 0x000fe200000006ff */
[----:B------:R-:W-:Y:S02]  /*3d80*/  ULEA UR31, UR32, UR26, 0x3 ;  /* 0x0000001a201f7291 */ /* 0x000fe4000f8e18ff */
[----:B------:R-:W-:Y:S02]  /*3d90*/  ULEA UR11, UR32, UR44, 0x7 ;  /* 0x0000002c200b7291 */ /* 0x000fe4000f8e38ff */
[----:B-1----:R-:W-:-:S06]  /*3da0*/  UISETP.GE.AND UP0, UPT, UR4, 0x1, UPT ;  /* 0x000000010400788c */ /* 0x002fcc000bf06270 */
[----:B------:R-:W-:-:S05]  /*3db0*/  PLOP3.LUT P0, PT, PT, PT, UP0, 0x80, 0x8 ;  /* 0x000000000008781c */ /* 0x000fca0003f0f008 */
[----:B------:R-:W-:-:S08]  /*3dc0*/  @UP0 ULEA UR4, UR23, UR26, 0x3 ;  /* 0x0000001a17040291 */ /* 0x000fd0000f8e18ff */
[----:B------:R-:W-:-:S04]  /*3dd0*/  @P0 SHF.L.U32 R0, R2, 0x1f, RZ ;  /* 0x0000001f02000819 */ /* 0x000fc800000006ff */
[----:B------:R1:W2:Y:S01]  /*3de0*/  @P0 SYNCS.PHASECHK.TRANS64.TRYWAIT P2, [UR4], R0 ;  /* 0x00000000ff0005a7 */ /* 0x0002a20008041104 */
[----:B------:R-:W3:Y:S02]  /*3df0*/  SYNCS.PHASECHK.TRANS64.TRYWAIT P0, [UR31+0x110], R5 ;  /* 0x00011005ff0075a7 */ /* 0x000ee4000800111f */
[----:B-123--:R-:W-:Y:S05]  /*3e00*/  @!P0 BRA `(.L_x_73) ;  /* 0x0000008400c88947 */ /* 0x00efea0003800000 */
.L_x_217:
[----:B------:R-:W-:Y:S01]  /*3e10*/  UMOV UR27, UR22 ;  /* 0x00000016001b7c82 */ /* 0x000fe20008000000 */
[----:B------:R-:W-:Y:S05]  /*3e20*/  BRA.U !UP0, `(.L_x_74) ;  /* 0x0000000108c07547 */ /* 0x000fea000b800000 */
[----:B------:R-:W-:Y:S02]  /*3e30*/  UIADD3 UR27, UPT, UPT, UR43, UR22, URZ ;  /* 0x000000162b1b7290 */ /* 0x000fe4000fffe0ff */
[----:B------:R-:W-:Y:S01]  /*3e40*/  UPLOP3.LUT UP2, UPT, UPT, UPT, UPT, 0x40, 0x4 ;  /* 0x000000000004789c */ /* 0x000fe20003f4e870 */
[----:B------:R-:W-:Y:S01]  /*3e50*/  UMOV UR24, UR33 ;  /* 0x0000002100187c82 */ /* 0x000fe20008000000 */
[----:B------:R-:W-:-:S09]  /*3e60*/  UMOV UR10, UR23 ;  /* 0x00000017000a7c82 */ /* 0x000fd20008000000 */
.L_x_77:
[----:B--2---:R-:W-:Y:S01]  /*3e70*/  ULEA UR5, UR10, UR26, 0x3 ;  /* 0x0000001a0a057291 */ /* 0x004fe2000f8e18ff */
[----:B---3--:R-:W-:Y:S11]  /*3e80*/  @P2 BRA `(.L_x_75) ;  /* 0x00000000000c2947 */ /* 0x008ff60003800000 */
[----:B-1----:R-:W-:Y:S04]  /*3e90*/  SHF.L.U32 R5, R2, 0x1f, RZ ;  /* 0x0000001f02057819 */ /* 0x002fe800000006ff */
[----:B------:R-:W1:Y:S02]  /*3ea0*/  SYNCS.PHASECHK.TRANS64.TRYWAIT P0, [UR5], R5 ;  /* 0x00000005ff0075a7 */ /* 0x000e640008001105 */
[----:B-1----:R-:W-:Y:S05]  /*3eb0*/  @!P0 BRA `(.L_x_76) ;  /* 0x0000008400b48947 */ /* 0x002fea0003800000 */
.L_x_75:
[----:B------:R-:W-:Y:S01]  /*3ec0*/  UISETP.NE.AND UP0, UPT, UR24, 0x1, UPT ;  /* 0x000000011800788c */ /* 0x000fe2000bf05270 */
[----:B------:R-:W-:Y:S01]  /*3ed0*/  PLOP3.LUT P2, PT, PT, PT, PT, 0x80, 0x8 ;  /* 0x000000000008781c */ /* 0x000fe20003f4f070 */
[----:B------:R-:W-:Y:S02]  /*3ee0*/  UIADD3 UR4, UPT, UPT, UR10, 0x1, URZ ;  /* 0x000000010a047890 */ /* 0x000fe4000fffe0ff */
[----:B------:R-:W-:Y:S02]  /*3ef0*/  UIADD3 UR25, UPT, UPT, UR5, 0x40, URZ ;  /* 0x0000004005197890 */ /* 0x000fe4000fffe0ff */
[----:B------:R-:W-:Y:S01]  /*3f00*/  UISETP.NE.AND UP1, UPT, UR4, 0x8, UPT ;  /* 0x000000080400788c */ /* 0x000fe2000bf25270 */
[----:B------:R-:W-:Y:S01]  /*3f10*/  PLOP3.LUT P0, PT, PT, PT, UP0, 0x80, 0x8 ;  /* 0x000000000008781c */ /* 0x000fe20003f0f008 */
[----:B------:R-:W-:Y:S02]  /*3f20*/  UIADD3 UR22, UPT, UPT, UR22, 0x1, URZ ;  /* 0x0000000116167890 */ /* 0x000fe4000fffe0ff */
[----:B------:R-:W-:Y:S02]  /*3f30*/  USEL UR6, URZ, 0x1, UP1 ;  /* 0x00000001ff067887 */ /* 0x000fe40008800000 */
[----:B------:R-:W-:Y:S02]  /*3f40*/  USEL UR23, UR4, URZ, UP1 ;  /* 0x000000ff04177287 */ /* 0x000fe40008800000 */
[----:B------:R-:W-:Y:S02]  /*3f50*/  UIADD3 UR24, UPT, UPT, UR24, -0x1, URZ ;  /* 0xffffffff18187890 */ /* 0x000fe4000fffe0ff */
[----:B------:R-:W-:Y:S01]  /*3f60*/  @UP0 ULEA UR4, UR23, UR26, 0x3 ;  /* 0x0000001a17040291 */ /* 0x000fe2000f8e18ff */
[----:B------:R-:W-:Y:S01]  /*3f70*/  LOP3.LUT R2, R2, UR6, RZ, 0x3c, !PT ;  /* 0x0000000602027c12 */ /* 0x000fe2000f8e3cff */
[----:B------:R-:W-:Y:S02]  /*3f80*/  ULEA UR6, UR10, UR30, 0x9 ;  /* 0x0000001e0a067291 */ /* 0x000fe4000f8e48ff */
[----:B------:R-:W-:Y:S01]  /*3f90*/  UISETP.NE.AND UP0, UPT, UR22, UR27, UPT ;  /* 0x0000001b1600728c */ /* 0x000fe2000bf05270 */
[----:B-1----:R-:W-:Y:S01]  /*3fa0*/  @P0 SHF.L.U32 R0, R2, 0x1f, RZ ;  /* 0x0000001f02000819 */ /* 0x002fe200000006ff */
[----:B------:R-:W-:Y:S02]  /*3fb0*/  UIADD3 UR20, UPT, UPT, UR6, 0x2, URZ ;  /* 0x0000000206147890 */ /* 0x000fe4000fffe0ff */
[----:B------:R-:W-:Y:S01]  /*3fc0*/  UIADD3 UR16, UPT, UPT, UR6, 0x4, URZ ;  /* 0x0000000406107890 */ /* 0x000fe2000fffe0ff */
[----:B------:R2:W3:Y:S01]  /*3fd0*/  @P0 SYNCS.PHASECHK.TRANS64.TRYWAIT P2, [UR4], R0 ;  /* 0x00000000ff0005a7 */ /* 0x0004e20008041104 */
[----:B------:R-:W-:Y:S02]  /*3fe0*/  ULEA UR4, UR10, UR29, 0xa ;  /* 0x0000001d0a047291 */ /* 0x000fe4000f8e50ff */
[----:B------:R-:W-:Y:S02]  /*3ff0*/  UIADD3 UR12, UPT, UPT, UR6, 0x6, URZ ;  /* 0x00000006060c7890 */ /* 0x000fe4000fffe0ff */
[----:B------:R-:W-:Y:S02]  /*4000*/  UIADD3 UR18, UPT, UPT, UR4, 0x2, URZ ;  /* 0x0000000204127890 */ /* 0x000fe4000fffe0ff */
[----:B------:R-:W-:Y:S02]  /*4010*/  UIADD3 UR14, UPT, UPT, UR4, 0x4, URZ ;  /* 0x00000004040e7890 */ /* 0x000fe4000fffe0ff */
[----:B------:R-:W-:Y:S01]  /*4020*/  UIADD3 UR8, UPT, UPT, UR4, 0x6, URZ ;  /* 0x0000000604087890 */ /* 0x000fe2000fffe0ff */
[----:B------:R-:W-:Y:S01]  /*4030*/  UMOV UR7, 0x40004040 ;  /* 0x4000404000077882 */ /* 0x000fe20000000000 */
[----:B------:R-:W-:Y:S01]  /*4040*/  UMOV UR5, 0x40004040 ;  /* 0x4000404000057882 */ /* 0x000fe20000000000 */
[----:B------:R-:W-:Y:S01]  /*4050*/  UMOV UR21, 0x40004040 ;  /* 0x4000404000157882 */ /* 0x000fe20000000000 */
[----:B------:R2:W-:Y:S01]  /*4060*/  UTCHMMA.2CTA gdesc[UR4], gdesc[UR6], tmem[UR11], tmem[UR40], idesc[UR41], UP2 ;  /* 0x00ff2806040075ea */ /* 0x0005e2000920000b */
[----:B------:R-:W-:Y:S01]  /*4070*/  UPLOP3.LUT UP2, UPT, UPT, UPT, UPT, 0x80, 0x8 ;  /* 0x000000000008789c */ /* 0x000fe20003f4f070 */
[----:B------:R-:W-:Y:S01]  /*4080*/  UMOV UR19, 0x40004040 ;  /* 0x4000404000137882 */ /* 0x000fe20000000000 */
[----:B------:R-:W-:Y:S01]  /*4090*/  UMOV UR17, 0x40004040 ;  /* 0x4000404000117882 */ /* 0x000fe20000000000 */
[----:B------:R2:W-:Y:S01]  /*40a0*/  UTCHMMA.2CTA gdesc[UR18], gdesc[UR20], tmem[UR11], tmem[UR38], idesc[UR39], UPT ;  /* 0x00ff2614120075ea */ /* 0x0005e2000ba0000b */
[----:B------:R-:W-:Y:S01]  /*40b0*/  UMOV UR15, 0x40004040 ;  /* 0x40004040000f7882 */ /* 0x000fe20000000000 */
[----:B------:R-:W-:Y:S01]  /*40c0*/  UMOV UR13, 0x40004040 ;  /* 0x40004040000d7882 */ /* 0x000fe20000000000 */
[----:B------:R-:W-:Y:S01]  /*40d0*/  UMOV UR9, 0x40004040 ;  /* 0x4000404000097882 */ /* 0x000fe20000000000 */
[----:B------:R2:W-:Y:S01]  /*40e0*/  UTCHMMA.2CTA gdesc[UR14], gdesc[UR16], tmem[UR11], tmem[UR36], idesc[UR37], UPT ;  /* 0x00ff24100e0075ea */ /* 0x0005e2000ba0000b */
[----:B------:R2:W-:Y:S01]  /*40f0*/  UTCHMMA.2CTA gdesc[UR8], gdesc[UR12], tmem[UR11], tmem[UR34], idesc[UR35], UPT ;  /* 0x00ff220c080075ea */ /* 0x0005e2000ba0000b */
[----:B------:R2:W-:Y:S01]  /*4100*/  UTCBAR.2CTA.MULTICAST [UR25], URZ, UR28 ;  /* 0x000000ff190073e9 */ /* 0x0005e2000820081c */
[----:B------:R-:W-:Y:S01]  /*4110*/  UMOV UR10, UR23 ;  /* 0x00000017000a7c82 */ /* 0x000fe20008000000 */
[----:B------:R-:W-:Y:S05]  /*4120*/  BRA.U UP0, `(.L_x_77) ;  /* 0xfffffffd00507547 */ /* 0x000fea000b83ffff */
.L_x_74:
[----:B--2---:R-:W-:Y:S01]  /*4130*/  UIADD3 UR4, UPT, UPT, UR31, 0xf0, URZ ;  /* 0x000000f01f047890 */ /* 0x004fe2000fffe0ff */
[----:B------:R-:W-:-:S08]  /*4140*/  UMOV UR22, UR27 ;  /* 0x0000001b00167c82 */ /* 0x000fd00008000000 */
[----:B------:R2:W-:Y:S01]  /*4150*/  UTCBAR.2CTA.MULTICAST [UR4], URZ, UR42 ;  /* 0x000000ff040073e9 */ /* 0x0005e2000820082a */
[----:B------:R-:W-:Y:S02]  /*4160*/  NOP ;  /* 0x0000000000007918 */ /* 0x000fe40000000000 */
.L_x_72:
[----:B--2---:R-:W-:Y:S01]  /*4170*/  UIADD3 UR4, UPT, UPT, UR32, 0x1, URZ ;  /* 0x0000000120047890 */ /* 0x004fe2000fffe0ff */
[----:B------:R-:W-:-:S03]  /*4180*/  ISETP.NE.AND P0, PT, R8, 0x2, PT ;  /* 0x000000020800780c */ /* 0x000fc60003f05270 */
[----:B------:R-:W-:Y:S01]  /*4190*/  UISETP.NE.AND UP0, UPT, UR4, 0x4, UPT ;  /* 0x000000040400788c */ /* 0x000fe2000bf05270 */
[----:B-1----:R-:W-:Y:S02]  /*41a0*/  SEL R0, RZ, 0x1, P0 ;  /* 0x00000001ff007807 */ /* 0x002fe40000000000 */
[----:B------:R-:W-:Y:S01]  /*41b0*/  SEL R8, R8, RZ, P0 ;  /* 0x000000ff08087207 */ /* 0x000fe20000000000 */
[----:B------:R-:W-:Y:S01]  /*41c0*/  USEL UR5, URZ, 0x1, UP0 ;  /* 0x00000001ff057887 */ /* 0x000fe20008000000 */
[----:B------:R-:W-:Y:S01]  /*41d0*/  LOP3.LUT R3, R3, R0, RZ, 0x3c, !PT ;  /* 0x0000000003037212 */ /* 0x000fe200078e3cff */
[----:B------:R-:W-:-:S04]  /*41e0*/  USEL UR32, UR4, URZ, UP0 ;  /* 0x000000ff04207287 */ /* 0x000fc80008000000 */
[----:B------:R-:W-:Y:S01]  /*41f0*/  LOP3.LUT R9, R9, UR5, RZ, 0x3c, !PT ;  /* 0x0000000509097c12 */ /* 0x000fe2000f8e3cff */
[----:B------:R-:W-:Y:S07]  /*4200*/  @P1 BRA `(.L_x_78) ;  /* 0xfffffff800881947 */ /* 0x000fee000383ffff */
[----:B------:R-:W1:Y:S01]  /*4210*/  S2UR UR8, SR_CgaCtaId ;  /* 0x00000000000879c3 */ /* 0x000e620000008800 */
[----:B------:R-:W-:Y:S01]  /*4220*/  ELECT P0, URZ, PT ;  /* 0x0000000000ff782f */ /* 0x000fe20003800000 */
[----:B------:R-:W-:Y:S01]  /*4230*/  HFMA2 R0, -RZ, RZ, 0, 5.9604644775390625e-08 ;  /* 0x00000001ff007431 */ /* 0x000fe200000001ff */
[----:B------:R-:W-:-:S05]  /*4240*/  UMOV UR4, 0x40 ;  /* 0x0000004000047882 */ /* 0x000fca0000000000 */
[----:B------:R-:W-:Y:S01]  /*4250*/  UVIRTCOUNT.DEALLOC.SMPOOL 0x80 ;  /* 0x000000800000784c */ /* 0x000fe20000000000 */
[----:B------:R-:W-:Y:S02]  /*4260*/  UISETP.NE.AND UP1, UPT, UR47, URZ, UPT ;  /* 0x000000ff2f00728c */ /* 0x000fe4000bf25270 */
[----:B-1----:R-:W-:-:S09]  /*4270*/  ULEA UR8, UR8, UR4, 0x18 ;  /* 0x0000000408087291 */ /* 0x002fd2000f8ec0ff */
[----:B------:R1:W-:Y:S01]  /*4280*/  @P0 STS.U8 [UR8+0x1c], R0 ;  /* 0x00001c00ff000988 */ /* 0x0003e20008000008 */
[----:B------:R-:W-:Y:S05]  /*4290*/  BRA.U UP1, `(.L_x_79) ;  /* 0x0000000101a07547 */ /* 0x000fea000b800000 */
[----:B------:R-:W-:Y:S01]  /*42a0*/  UIADD3 UR7, UPT, UPT, UR26, 0x110, URZ ;  /* 0x000001101a077890 */ /* 0x000fe2000fffe0ff */
[----:B------:R-:W-:-:S03]  /*42b0*/  SHF.L.U32 R3, R9, 0x1f, RZ ;  /* 0x0000001f09037819 */ /* 0x000fc600000006ff */
[----:B------:R-:W-:-:S09]  /*42c0*/  ULEA UR4, UR32, UR7, 0x3 ;  /* 0x0000000720047291 */ /* 0x000fd2000f8e18ff */
[----:B------:R-:W2:Y:S02]  /*42d0*/  SYNCS.PHASECHK.TRANS64.TRYWAIT P0, [UR4], R3 ;  /* 0x00000003ff0075a7 */ /* 0x000ea40008001104 */
[----:B--2---:R-:W-:Y:S05]  /*42e0*/  @!P0 BRA `(.L_x_80) ;  /* 0x0000008000c08947 */ /* 0x004fea0003800000 */
.L_x_220:
        /* <DEDUP_REMOVED lines=9> */
.L_x_222:
        /* <DEDUP_REMOVED lines=9> */
.L_x_224:
[----:B------:R-:W-:-:S04]  /*4410*/  UIADD3 UR4, UPT, UPT, UR4, 0x1, URZ ;  /* 0x0000000104047890 */ /* 0x000fc8000fffe0ff */
[----:B------:R-:W-:-:S04]  /*4420*/  UISETP.NE.AND UP0, UPT, UR4, 0x4, UPT ;  /* 0x000000040400788c */ /* 0x000fc8000bf05270 */
[----:B------:R-:W-:Y:S02]  /*4430*/  USEL UR5, URZ, 0x1, UP0 ;  /* 0x00000001ff057887 */ /* 0x000fe40008000000 */
[----:B------:R-:W-:-:S04]  /*4440*/  USEL UR4, UR4, URZ, UP0 ;  /* 0x000000ff04047287 */ /* 0x000fc80008000000 */
[----:B------:R-:W-:Y:S01]  /*4450*/  ULEA UR4, UR4, UR7, 0x3 ;  /* 0x0000000704047291 */ /* 0x000fe2000f8e18ff */
[----:B-1----:R-:W-:-:S04]  /*4460*/  LOP3.LUT R3, R2, UR5, RZ, 0x3c, !PT ;  /* 0x0000000502037c12 */ /* 0x002fc8000f8e3cff */
[----:B------:R-:W-:Y:S01]  /*4470*/  SHF.L.U32 R3, R3, 0x1f, RZ ;  /* 0x0000001f03037819 */ /* 0x000fe200000006ff */
[----:B------:R-:W-:-:S04]  /*4480*/  IMAD.U32 R0, RZ, RZ, UR4 ;  /* 0x00000004ff007e24 */ /* 0x000fc8000f8e00ff */
[----:B------:R1:W2:Y:S03]  /*4490*/  SYNCS.PHASECHK.TRANS64.TRYWAIT P0, [R0+URZ], R3 ;  /* 0x00000003000075a7 */ /* 0x0002a600080011ff */
[----:B--2---:R-:W-:Y:S05]  /*44a0*/  @!P0 NANOSLEEP.SYNCS 0x989680 ;  /* 0x009896800000895d */ /* 0x004fea0003900000 */
[----:B------:R-:W2:Y:S02]  /*44b0*/  @!P0 SYNCS.PHASECHK.TRANS64 P0, [R0+URZ], R3 ;  /* 0x00000003000085a7 */ /* 0x000ea400080010ff */
[----:B--2---:R-:W-:Y:S05]  /*44c0*/  @P0 BRA `(.L_x_83) ;  /* 0x0000000000200947 */ /* 0x004fea0003800000 */
.L_x_84:
[----:B--2---:R2:W4:Y:S02]  /*44d0*/  SYNCS.PHASECHK.TRANS64.TRYWAIT P0, [R0+URZ], R3 ;  /* 0x00000003000075a7 */ /* 0x00452400080011ff */
[----:B----4-:R-:W-:Y:S05]  /*44e0*/  @!P0 NANOSLEEP.SYNCS 0x989680 ;  /* 0x009896800000895d */ /* 0x010fea0003900000 */
[----:B------:R-:W4:Y:S02]  /*44f0*/  @!P0 SYNCS.PHASECHK.TRANS64 P0, [R0+URZ], R3 ;  /* 0x00000003000085a7 */ /* 0x000f2400080010ff */
[----:B----4-:R-:W-:Y:S05]  /*4500*/  @!P0 BRA `(.L_x_84) ;  /* 0xfffffffc00f08947 */ /* 0x010fea000383ffff */
[----:B------:R-:W-:Y:S05]  /*4510*/  BRA `(.L_x_83) ;  /* 0x00000000000c7947 */ /* 0x000fea0003800000 */
.L_x_79:
[----:B------:R-:W-:-:S04]  /*4520*/  UIADD3 UR4, UPT, UPT, UR26, 0x150, URZ ;  /* 0x000001501a047890 */ /* 0x000fc8000fffe0ff */
[----:B------:R-:W-:-:S09]  /*4530*/  UPRMT UR4, UR46, 0x654, UR4 ;  /* 0x000006542e047896 */ /* 0x000fd20008000004 */
[----:B------:R-:W-:Y:S03]  /*4540*/  SYNCS.ARRIVE.TRANS64.RED.A1T0 RZ, [UR4], RZ ;  /* 0x000000ffffff79a7 */ /* 0x000fe60008100404 */
.L_x_83:
[----:B-12---:R-:W-:Y:S01]  /*4550*/  SHF.L.U32 R3, RZ, 0x1f, RZ ;  /* 0x0000001fff037819 */ /* 0x006fe200000006ff */
[----:B------:R-:W-:Y:S01]  /*4560*/  UIADD3 UR4, UPT, UPT, UR26, 0x150, URZ ;  /* 0x000001501a047890 */ /* 0x000fe2000fffe0ff */
[----:B------:R-:W-:Y:S02]  /*4570*/  PLOP3.LUT P0, PT, PT, PT, UP1, 0x80, 0x8 ;  /* 0x000000000008781c */ /* 0x000fe40003f0f018 */
[----:B------:R-:W1:Y:S02]  /*4580*/  SYNCS.PHASECHK.TRANS64.TRYWAIT P1, [UR26+0x150], R3 ;  /* 0x00015003ff0075a7 */ /* 0x000e64000802111a */
[----:B-1----:R-:W-:Y:S09]  /*4590*/  @!P1 BRA `(.L_x_85) ;  /* 0x00000080005c9947 */ /* 0x002ff20003800000 */
.L_x_226:
[----:B------:R-:W-:Y:S01]  /*45a0*/  @!UP1 UPRMT UR4, UR46, 0x654, UR4 ;  /* 0x000006542e049896 */ /* 0x000fe20008000004 */
[----:B------:R-:W-:Y:S01]  /*45b0*/  UMOV UR5, 0xffff ;  /* 0x0000ffff00057882 */ /* 0x000fe20000000000 */
[----:B------:R-:W-:-:S07]  /*45c0*/  UMOV UR6, 0x1 ;  /* 0x0000000100067882 */ /* 0x000fce0000000000 */
[----:B------:R-:W-:Y:S01]  /*45d0*/  @!P0 SYNCS.ARRIVE.TRANS64.RED.A1T0 RZ, [UR4], RZ ;  /* 0x000000ffffff89a7 */ /* 0x000fe20008100404 */
[----:B------:R-:W-:Y:S01]  /*45e0*/  NOP ;  /* 0x0000000000007918 */ /* 0x000fe20000000000 */
[----:B-1----:R-:W1:Y:S01]  /*45f0*/  LDS R0, [UR8+0x14] ;  /* 0x00001408ff007984 */ /* 0x002e620008000800 */
[----:B------:R-:W-:-:S04]  /*4600*/  ULOP3.LUT UR4, UR44, 0xffff, URZ, 0xc0, !UPT ;  /* 0x0000ffff2c047892 */ /* 0x000fc8000f8ec0ff */
[----:B------:R-:W-:-:S04]  /*4610*/  USHF.R.U32.HI UR4, URZ, 0x5, UR4 ;  /* 0x00000005ff047899 */ /* 0x000fc80008011604 */
[----:B------:R-:W-:Y:S02]  /*4620*/  USHF.L.U32 UR5, UR5, UR4, URZ ;  /* 0x0000000405057299 */ /* 0x000fe400080006ff */
[----:B------:R-:W-:-:S04]  /*4630*/  USHF.L.U32 UR4, UR6, UR4, URZ ;  /* 0x0000000406047299 */ /* 0x000fc800080006ff */
[----:B-1----:R-:W-:-:S04]  /*4640*/  LOP3.LUT R0, R0, UR5, RZ, 0xc0, !PT ;  /* 0x0000000500007c12 */ /* 0x002fc8000f8ec0ff */
[----:B------:R-:W-:-:S13]  /*4650*/  ISETP.NE.AND P0, PT, R0, UR5, PT ;  /* 0x0000000500007c0c */ /* 0x000fda000bf05270 */
[----:B------:R-:W-:Y:S05]  /*4660*/  @P0 BRA `(.L_x_86) ;  /* 0x0000000000580947 */ /* 0x000fea0003800000 */
[----:B------:R-:W1:Y:S02]  /*4670*/  LDS R0, [UR8+0x18] ;  /* 0x00001808ff007984 */ /* 0x000e640008000800 */
[----:B-1----:R-:W-:-:S04]  /*4680*/  LOP3.LUT R0, R0, UR4, RZ, 0xc0, !PT ;  /* 0x0000000400007c12 */ /* 0x002fc8000f8ec0ff */
[----:B------:R-:W-:-:S13]  /*4690*/  ISETP.NE.AND P0, PT, R0, UR4, PT ;  /* 0x0000000400007c0c */ /* 0x000fda000bf05270 */
[----:B------:R-:W-:Y:S05]  /*46a0*/  @P0 BRA `(.L_x_87) ;  /* 0x00000000003c0947 */ /* 0x000fea0003800000 */
[----:B------:R-:W1:Y:S01]  /*46b0*/  S2R R2, SR_LANEID ;  /* 0x0000000000027919 */ /* 0x000e620000000000 */
[----:B------:R-:W-:Y:S01]  /*46c0*/  ULOP3.LUT UR5, URZ, UR5, URZ, 0x33, !UPT ;  /* 0x00000005ff057292 */ /* 0x000fe2000f8e33ff */
[----:B------:R-:W-:Y:S01]  /*46d0*/  LOP3.LUT R4, RZ, UR4, RZ, 0x33, !PT ;  /* 0x00000004ff047c12 */ /* 0x000fe2000f8e33ff */
[----:B------:R-:W-:Y:S02]  /*46e0*/  VOTEU.ANY UR4, UPT, PT ;  /* 0x0000000000047886 */ /* 0x000fe400038e0100 */
[----:B------:R-:W-:Y:S01]  /*46f0*/  UFLO.U32 UR4, UR4 ;  /* 0x00000004000472bd */ /* 0x000fe200080e0000 */
[----:B------:R-:W2:Y:S01]  /*4700*/  REDUX UR6, R4 ;  /* 0x00000000040673c4 */ /* 0x000ea20000000000 */
[----:B------:R-:W-:-:S06]  /*4710*/  IMAD.U32 R0, RZ, RZ, UR5 ;  /* 0x00000005ff007e24 */ /* 0x000fcc000f8e00ff */
[----:B------:R4:W-:Y:S01]  /*4720*/  UTCATOMSWS.AND URZ, UR5 ;  /* 0x0000000500ff79e3 */ /* 0x0009e20008000000 */
[----:B------:R-:W3:Y:S01]  /*4730*/  REDUX UR7, R0 ;  /* 0x00000000000773c4 */ /* 0x000ee20000000000 */
[----:B-1----:R-:W-:Y:S01]  /*4740*/  ISETP.EQ.U32.AND P0, PT, R2, UR4, PT ;  /* 0x0000000402007c0c */ /* 0x002fe2000bf02070 */
[----:B--2---:R-:W-:Y:S01]  /*4750*/  IMAD.U32 R2, RZ, RZ, UR6 ;  /* 0x00000006ff027e24 */ /* 0x004fe2000f8e00ff */
[----:B---3--:R-:W-:-:S11]  /*4760*/  MOV R3, UR7 ;  /* 0x0000000700037c02 */ /* 0x008fd60008000f00 */
[----:B------:R4:W-:Y:S04]  /*4770*/  @P0 ATOMS.AND RZ, [UR8+0x14], R3 ;  /* 0x00001403ffff098c */ /* 0x0009e8000a800008 */
[----:B------:R4:W-:Y:S01]  /*4780*/  @P0 ATOMS.AND RZ, [UR8+0x18], R2 ;  /* 0x00001802ffff098c */ /* 0x0009e2000a800008 */
[----:B------:R-:W-:Y:S05]  /*4790*/  BRA `(.L_x_88) ;  /* 0x0000000000147947 */ /* 0x000fea0003800000 */
.L_x_87:
[----:B------:R-:W-:Y:S02]  /*47a0*/  MOV R2, 0x47c0 ;  /* 0x000047c000027802 */ /* 0x000fe40000000f00 */
[----:B---3-5:R-:W-:Y:S05]  /*47b0*/  CALL.REL.NOINC `($__internal_0_$__cuda_sm10x_tcgen05_guardrail_trap_col_being_dealloced_not_returned_by_alloc) ;  /* 0x0000008400ec7944 */ /* 0x028fea0003c00000 */
[----:B------:R-:W-:Y:S05]  /*47c0*/  BRA `(.L_x_88) ;  /* 0x0000000000087947 */ /* 0x000fea0003800000 */
.L_x_86:
[----:B------:R-:W-:Y:S02]  /*47d0*/  MOV R2, 0x47f0 ;  /* 0x000047f000027802 */ /* 0x000fe40000000f00 */
[----:B---3-5:R-:W-:Y:S05]  /*47e0*/  CALL.REL.NOINC `($__internal_2_$__cuda_sm10x_tcgen05_guardrail_trap_unallocated_columns_being_dealloced) ;  /* 0x0000008400f87944 */ /* 0x028fea0003c00000 */
.L_x_88:
[----:B------:R-:W-:Y:S01]  /*47f0*/  NOP ;  /* 0x0000000000007918 */ /* 0x000fe20000000000 */
[----:B----4-:R-:W-:Y:S05]  /*4800*/  EXIT ;  /* 0x000000000000794d */ /* 0x010fea0003800000 */
.L_x_59:
[----:B------:R-:W-:-:S09]  /*4810*/  UISETP.NE.OR UP0, UPT, UR21, 0x3, !UP4 ;  /* 0x000000031500788c */ /* 0x000fd2000e705670 */
[----:B------:R-:W-:Y:S05]  /*4820*/  BRA.U UP0, `(.L_x_89) ;  /* 0x0000001500d87547 */ /* 0x000fea000b800000 */
[----:B------:R-:W2:Y:S01]  /*4830*/  S2UR UR10, SR_CgaCtaId ;  /* 0x00000000000a79c3 */ /* 0x000ea20000008800 */
[----:B------:R-:W3:Y:S01]  /*4840*/  LDCU UR46, c[0x0][0x370] ;  /* 0x00006e00ff2e77ac */ /* 0x000ee20008000800 */
[----:B------:R-:W-:Y:S01]  /*4850*/  HFMA2 R14, -RZ, RZ, 0, 0 ;  /* 0x00000000ff0e7431 */ /* 0x000fe200000001ff */
[----:B------:R-:W-:Y:S01]  /*4860*/  MOV R13, RZ ;  /* 0x000000ff000d7202 */ /* 0x000fe20000000f00 */
[----:B------:R-:W-:Y:S01]  /*4870*/  HFMA2 R7, -RZ, RZ, 0, 0.0078125 ;  /* 0x00002000ff077431 */ /* 0x000fe200000001ff */
[----:B------:R-:W3:Y:S03]  /*4880*/  LDCU.128 UR48, c[0x0][0xb10] ;  /* 0x00016200ff3077ac */ /* 0x000ee60008000c00 */
[----:B------:R-:W4:Y:S01]  /*4890*/  LDC.64 R16, c[0x0][0x348] ;  /* 0x0000d200ff107b82 */ /* 0x000f220000000a00 */
[----:B------:R-:W1:Y:S01]  /*48a0*/  LDCU UR39, c[0x0][0x374] ;  /* 0x00006e80ff2777ac */ /* 0x000e620008000800 */
[----:B------:R-:W2:Y:S06]  /*48b0*/  LDCU UR15, c[0x0][0xb0c] ;  /* 0x00016180ff0f77ac */ /* 0x000eac0008000800 */
[----:B------:R-:W4:Y:S01]  /*48c0*/  LDC.64 R2, c[0x0][0x888] ;  /* 0x00022200ff027b82 */ /* 0x000f220000000a00 */
[----:B------:R-:W4:Y:S01]  /*48d0*/  LDCU UR54, c[0x0][0xb20] ;  /* 0x00016400ff3677ac */ /* 0x000f220008000800 */
[----:B------:R-:W4:Y:S06]  /*48e0*/  LDCU UR4, c[0x0][0xb30] ;  /* 0x00016600ff0477ac */ /* 0x000f2c0008000800 */
[----:B------:R-:W4:Y:S01]  /*48f0*/  LDC.64 R4, c[0x0][0x890] ;  /* 0x00022400ff047b82 */ /* 0x000f220000000a00 */
[----:B------:R-:W-:Y:S01]  /*4900*/  UMOV UR21, 0x400 ;  /* 0x0000040000157882 */ /* 0x000fe20000000000 */
[----:B---3--:R-:W-:-:S02]  /*4910*/  UIMAD.WIDE.U32 UR6, UR46, UR48, URZ ;  /* 0x000000302e0672a5 */ /* 0x008fc4000f8e00ff */
[----:B-1----:R-:W-:Y:S02]  /*4920*/  UIMAD.WIDE.U32 UR8, UR39, UR51, URZ ;  /* 0x00000033270872a5 */ /* 0x002fe4000f8e00ff */
[----:B--2---:R-:W-:Y:S02]  /*4930*/  ULEA UR21, UR10, UR21, 0x18 ;  /* 0x000000150a157291 */ /* 0x004fe4000f8ec0ff */
[----:B------:R-:W-:Y:S02]  /*4940*/  UPLOP3.LUT UP1, UPT, UPT, UPT, UPT, 0x40, 0x4 ;  /* 0x000000000004789c */ /* 0x000fe40003f2e870 */
[----:B------:R-:W-:Y:S02]  /*4950*/  UIADD3 UR41, UPT, UPT, UR21, 0x80, URZ ;  /* 0x0000008015297890 */ /* 0x000fe4000fffe0ff */
[----:B------:R-:W-:Y:S02]  /*4960*/  UIADD3 UR33, UPT, UPT, UR21, 0x88, URZ ;  /* 0x0000008815217890 */ /* 0x000fe4000fffe0ff */
[----:B------:R-:W-:-:S02]  /*4970*/  UIADD3 UR25, UPT, UPT, UR21, 0x90, URZ ;  /* 0x0000009015197890 */ /* 0x000fc4000fffe0ff */
[----:B------:R-:W-:Y:S01]  /*4980*/  UIADD3 UR17, UPT, UPT, UR21, 0x98, URZ ;  /* 0x0000009815117890 */ /* 0x000fe2000fffe0ff */
[----:B------:R-:W-:Y:S01]  /*4990*/  UMOV UR6, UR7 ;  /* 0x0000000700067c82 */ /* 0x000fe20008000000 */
[----:B------:R-:W-:Y:S01]  /*49a0*/  UMOV UR47, UR9 ;  /* 0x00000009002f7c82 */ /* 0x000fe20008000000 */
[----:B------:R-:W-:Y:S02]  /*49b0*/  UISETP.GE.AND UP0, UPT, UR45, 0x1, UPT ;  /* 0x000000012d00788c */ /* 0x000fe4000bf06270 */
[----:B------:R-:W-:Y:S01]  /*49c0*/  UISETP.NE.AND UP4, UPT, UR45, 0x1, UPT ;  /* 0x000000012d00788c */ /* 0x000fe2000bf85270 */
[----:B------:R-:W1:Y:S01]  /*49d0*/  LDCU.64 UR22, c[0x0][0xb28] ;  /* 0x00016500ff1677ac */ /* 0x000e620008000a00 */
[----:B------:R-:W-:Y:S02]  /*49e0*/  UISETP.NE.AND UP6, UPT, UR15, 0x1, UPT ;  /* 0x000000010f00788c */ /* 0x000fe4000bfc5270 */
[----:B------:R-:W-:Y:S02]  /*49f0*/  UISETP.NE.AND UP5, UPT, UR50, 0x1, UPT ;  /* 0x000000013200788c */ /* 0x000fe4000bfa5270 */
[----:B------:R-:W-:-:S02]  /*4a00*/  USHF.R.U32.HI UR52, URZ, UR49, UR6 ;  /* 0x00000031ff347299 */ /* 0x000fc40008011606 */
[----:B------:R-:W-:Y:S02]  /*4a10*/  UPRMT UR37, UR10, 0x654, UR41 ;  /* 0x000006540a257896 */ /* 0x000fe40008000029 */
[----:B------:R-:W-:Y:S02]  /*4a20*/  UPRMT UR31, UR10, 0x654, UR33 ;  /* 0x000006540a1f7896 */ /* 0x000fe40008000021 */
[----:B------:R-:W-:Y:S02]  /*4a30*/  UPRMT UR30, UR10, 0x654, UR25 ;  /* 0x000006540a1e7896 */ /* 0x000fe40008000019 */
[----:B------:R-:W-:Y:S02]  /*4a40*/  UPRMT UR29, UR10, 0x654, UR17 ;  /* 0x000006540a1d7896 */ /* 0x000fe40008000011 */
[----:B----4-:R-:W-:Y:S02]  /*4a50*/  USHF.R.U32.HI UR47, URZ, UR54, UR47 ;  /* 0x00000036ff2f7299 */ /* 0x010fe4000801162f */
[----:B------:R-:W-:-:S11]  /*4a60*/  UISETP.NE.AND UP3, UPT, UR4, 0x1, UPT ;  /* 0x000000010400788c */ /* 0x000fd6000bf65270 */
.L_x_104:
[C---:B------:R-:W-:Y:S02]  /*4a70*/  LEA R12, R14.reuse, UR21, 0x3 ;  /* 0x000000150e0c7c11 */ /* 0x040fe4000f8e18ff */
[----:B------:R-:W-:Y:S02]  /*4a80*/  SHF.L.U32 R9, R13, 0x1f, RZ ;  /* 0x0000001f0d097819 */ /* 0x000fe400000006ff */
[----:B------:R-:W-:Y:S02]  /*4a90*/  LEA R10, R14, UR21, 0x4 ;  /* 0x000000150e0a7c11 */ /* 0x000fe4000f8e20ff */
[----:B--2---:R-:W2:Y:S02]  /*4aa0*/  SYNCS.PHASECHK.TRANS64.TRYWAIT P0, [R12+URZ+0xd0], R9 ;  /* 0x0000d0090c0075a7 */ /* 0x004ea400080011ff */
[----:B--2---:R-:W-:Y:S05]  /*4ab0*/  @!P0 BRA `(.L_x_90) ;  /* 0x0000007c002c8947 */ /* 0x004fea0003800000 */
.L_x_227:
[----:B--2---:R-:W2:Y:S01]  /*4ac0*/  LDS.128 R8, [R10+0x160] ;  /* 0x000160000a087984 */ /* 0x004ea20000000c00 */
[----:B------:R-:W-:Y:S01]  /*4ad0*/  UISETP.GE.AND UP0, UPT, UR45, 0x1, UPT ;  /* 0x000000012d00788c */ /* 0x000fe2000bf06270 */
[----:B------:R-:W-:Y:S01]  /*4ae0*/  @!PT LDS RZ, [RZ] ;  /* 0x00000000fffff984 */ /* 0x000fe20000000800 */
[----:B------:R-:W-:Y:S01]  /*4af0*/  @!PT LDS RZ, [RZ] ;  /* 0x00000000fffff984 */ /* 0x000fe20000000800 */
[----:B------:R-:W-:Y:S01]  /*4b00*/  @!PT LDS RZ, [RZ] ;  /* 0x00000000fffff984 */ /* 0x000fe20000000800 */
[----:B------:R-:W-:Y:S01]  /*4b10*/  @!PT LDS RZ, [RZ] ;  /* 0x00000000fffff984 */ /* 0x000fe20000000800 */
[----:B------:R3:W-:Y:S06]  /*4b20*/  MEMBAR.ALL.CTA ;  /* 0x0000000000007992 */ /* 0x0007ec0000008000 */
[----:B---3--:R-:W3:Y:S01]  /*4b30*/  FENCE.VIEW.ASYNC.S ;  /* 0x00000000000073c6 */ /* 0x008ee20000000000 */
[----:B--2---:R-:W-:Y:S11]  /*4b40*/  LOP3.LUT P0, RZ, R10, 0x1, RZ, 0xc0, !PT ;  /* 0x000000010aff7812 */ /* 0x004ff6000780c0ff */
[----:B------:R-:W-:Y:S02]  /*4b50*/  @!UPT UIADD3 URZ, UPT, UPT, URZ, URZ, URZ ;  /* 0x000000fffffff290 */ /* 0x000fe4000fffe0ff */
[----:B---3--:R-:W-:Y:S01]  /*4b60*/  VOTEU.ANY UP2, P0 ;  /* 0x0000000000ff7886 */ /* 0x008fe20000040100 */
[----:B------:R-:W-:Y:S11]  /*4b70*/  PLOP3.LUT P0, PT, PT, PT, UP2, 0x80, 0x8 ;  /* 0x000000000008781c */ /* 0x000ff60003f0f028 */
[----:B------:R-:W-:Y:S02]  /*4b80*/  @!UPT UIADD3 URZ, UPT, UPT, URZ, URZ, URZ ;  /* 0x000000fffffff290 */ /* 0x000fe4000fffe0ff */
[----:B------:R-:W-:Y:S02]  /*4b90*/  @P0 SHF.R.U32.HI R0, RZ, 0x10, R9 ;  /* 0x00000010ff000819 */ /* 0x000fe40000011609 */
[----:B------:R-:W-:Y:S02]  /*4ba0*/  @P0 MOV R6, R8 ;  /* 0x0000000800060202 */ /* 0x000fe40000000f00 */
[----:B------:R-:W-:Y:S01]  /*4bb0*/  @P0 R2UR UR4, R0 ;  /* 0x00000000000402ca */ /* 0x000fe200000e0000 */
[----:B------:R-:W-:Y:S01]  /*4bc0*/  VIADD R0, R12, 0xe0 ;  /* 0x000000e00c007836 */ /* 0x000fe20000000000 */
[----:B------:R-:W-:Y:S02]  /*4bd0*/  @P0 LOP3.LUT R8, R9, 0xffff, RZ, 0xc0, !PT ;  /* 0x0000ffff09080812 */ /* 0x000fe400078ec0ff */
[----:B------:R-:W-:Y:S02]  /*4be0*/  @P0 R2UR UR6, R6 ;  /* 0x00000000060602ca */ /* 0x000fe400000e0000 */
[----:B------:R-:W-:Y:S02]  /*4bf0*/  PRMT R0, RZ, 0x654, R0 ;  /* 0x00000654ff007816 */ /* 0x000fe40000000000 */
[----:B------:R-:W-:Y:S02]  /*4c00*/  @P0 R2UR UR5, R8 ;  /* 0x00000000080502ca */ /* 0x000fe400000e0000 */
[----:B------:R2:W-:Y:S03]  /*4c10*/  SYNCS.ARRIVE.TRANS64.RED.A1T0 RZ, [R0+URZ], RZ ;  /* 0x000000ff00ff79a7 */ /* 0x0005e600081004ff */
[----:B------:R-:W-:Y:S04]  /*4c20*/  @UP2 UMOV UR38, UR4 ;  /* 0x0000000400262c82 */ /* 0x000fe80008000000 */
[----:B------:R-:W-:Y:S04]  /*4c30*/  @UP2 UMOV UR14, UR6 ;  /* 0x00000006000e2c82 */ /* 0x000fe80008000000 */
[----:B------:R-:W-:Y:S01]  /*4c40*/  @UP2 UMOV UR13, UR5 ;  /* 0x00000005000d2c82 */ /* 0x000fe20008000000 */
[----:B------:R-:W-:Y:S05]  /*4c50*/  BRA.U !UP0, `(.L_x_91) ;  /* 0x0000000108a47547 */ /* 0x000fea000b800000 */
[----:B------:R-:W-:Y:S02]  /*4c60*/  UIMAD.WIDE.U32 UR18, UR13, UR51, URZ ;  /* 0x000000330d1272a5 */ /* 0x000fe4000f8e00ff */
[----:B------:R-:W-:Y:S02]  /*4c70*/  UIMAD.WIDE.U32 UR26, UR14, UR48, URZ ;  /* 0x000000300e1a72a5 */ /* 0x000fe4000f8e00ff */
[----:B------:R-:W-:Y:S02]  /*4c80*/  USEL UR4, UR39, UR47, !UP5 ;  /* 0x0000002f27047287 */ /* 0x000fe4000e800000 */
[----:B------:R-:W-:Y:S02]  /*4c90*/  USEL UR7, UR46, UR52, !UP6 ;  /* 0x000000342e077287 */ /* 0x000fe4000f000000 */
[----:B-1----:R-:W-:Y:S02]  /*4ca0*/  UIMAD.WIDE.U32 UR8, UR4, UR22, URZ ;  /* 0x00000016040872a5 */ /* 0x002fe4000f8e00ff */
[----:B------:R-:W-:Y:S01]  /*4cb0*/  UIMAD.WIDE.U32 UR10, UR7, UR22, URZ ;  /* 0x00000016070a72a5 */ /* 0x000fe2000f8e00ff */
[----:B------:R-:W-:Y:S02]  /*4cc0*/  UMOV UR5, UR19 ;  /* 0x0000001300057c82 */ /* 0x000fe40008000000 */
[----:B------:R-:W-:Y:S03]  /*4cd0*/  USHF.R.U32.HI UR6, URZ, UR54, UR5 ;  /* 0x00000036ff067299 */ /* 0x000fe60008011605 */
[----:B------:R-:W-:Y:S01]  /*4ce0*/  UMOV UR5, UR27 ;  /* 0x0000001b00057c82 */ /* 0x000fe20008000000 */
[----:B------:R-:W-:Y:S02]  /*4cf0*/  USEL UR6, UR13, UR6, !UP5 ;  /* 0x000000060d067287 */ /* 0x000fe4000e800000 */
[----:B------:R-:W-:Y:S03]  /*4d00*/  USHF.R.U32.HI UR12, URZ, UR49, UR5 ;  /* 0x00000031ff0c7299 */ /* 0x000fe60008011605 */
[----:B------:R-:W-:Y:S02]  /*4d10*/  UMOV UR5, UR9 ;  /* 0x0000000900057c82 */ /* 0x000fe40008000000 */
[----:B------:R-:W-:Y:S03]  /*4d20*/  @UP4 USHF.R.U32.HI UR4, URZ, UR23, UR5 ;  /* 0x00000017ff044299 */ /* 0x000fe60008011605 */
[----:B------:R-:W-:Y:S01]  /*4d30*/  UMOV UR5, UR11 ;  /* 0x0000000b00057c82 */ /* 0x000fe20008000000 */
[----:B------:R-:W-:Y:S02]  /*4d40*/  UIMAD UR4, UR45, UR4, URZ ;  /* 0x000000042d0472a4 */ /* 0x000fe4000f8e02ff */
[----:B------:R-:W-:Y:S02]  /*4d50*/  @UP4 USHF.R.U32.HI UR7, URZ, UR23, UR5 ;  /* 0x00000017ff074299 */ /* 0x000fe40008011605 */
[----:B------:R-:W-:Y:S02]  /*4d60*/  UIMAD.WIDE.U32 UR10, UR6, UR22, URZ ;  /* 0x00000016060a72a5 */ /* 0x000fe4000f8e00ff */
[----:B------:R-:W-:Y:S02]  /*4d70*/  USEL UR5, UR14, UR12, !UP6 ;  /* 0x0000000c0e057287 */ /* 0x000fe4000f000000 */
[----:B------:R-:W-:Y:S02]  /*4d80*/  UIMAD UR8, UR45, UR7, URZ ;  /* 0x000000072d0872a4 */ /* 0x000fe4000f8e02ff */
[----:B------:R-:W-:Y:S03]  /*4d90*/  UISETP.GE.AND UP0, UPT, UR6, UR4, UPT ;  /* 0x000000040600728c */ /* 0x000fe6000bf06270 */
[----:B------:R-:W-:Y:S01]  /*4da0*/  UMOV UR4, UR11 ;  /* 0x0000000b00047c82 */ /* 0x000fe20008000000 */
[----:B------:R-:W-:Y:S02]  /*4db0*/  UISETP.GE.OR UP0, UPT, UR5, UR8, UP0 ;  /* 0x000000080500728c */ /* 0x000fe40008706670 */
[----:B------:R-:W-:Y:S02]  /*4dc0*/  USHF.R.U32.HI UR4, URZ, UR23, UR4 ;  /* 0x00000017ff047299 */ /* 0x000fe40008011604 */
[----:B------:R-:W-:Y:S02]  /*4dd0*/  UIMAD.WIDE.U32 UR8, UR5, UR22, URZ ;  /* 0x00000016050872a5 */ /* 0x000fe4000f8e00ff */
[----:B------:R-:W-:Y:S04]  /*4de0*/  USEL UR10, UR6, UR4, !UP4 ;  /* 0x00000004060a7287 */ /* 0x000fe8000e000000 */
[----:B------:R-:W-:Y:S01]  /*4df0*/  UIADD3 UR11, UPT, UPT, -UR10, URZ, URZ ;  /* 0x000000ff0a0b7290 */ /* 0x000fe2000fffe1ff */
[----:B------:R-:W-:Y:S02]  /*4e00*/  @!UP0 UMOV UR4, UR9 ;  /* 0x0000000900048c82 */ /* 0x000fe40008000000 */
[----:B------:R-:W-:Y:S02]  /*4e10*/  @!UP0 USHF.R.U32.HI UR4, URZ, UR23, UR4 ;  /* 0x00000017ff048299 */ /* 0x000fe40008011604 */
[----:B------:R-:W-:Y:S02]  /*4e20*/  UIMAD UR8, UR45, UR11, UR6 ;  /* 0x0000000b2d0872a4 */ /* 0x000fe4000f8e0206 */
[----:B------:R-:W-:Y:S04]  /*4e30*/  @!UP0 USEL UR4, UR5, UR4, !UP4 ;  /* 0x0000000405048287 */ /* 0x000fe8000e000000 */
[----:B------:R-:W-:Y:S02]  /*4e40*/  @!UP0 UIMAD UR7, UR7, UR8, UR4 ;  /* 0x00000008070782a4 */ /* 0x000fe4000f8e0204 */
[----:B------:R-:W-:Y:S02]  /*4e50*/  @!UP0 UIADD3 UR9, UPT, UPT, UR10, -UR4, URZ ;  /* 0x800000040a098290 */ /* 0x000fe4000fffe0ff */
[----:B------:R-:W-:Y:S02]  /*4e60*/  UIADD3 UR8, UPT, UPT, -UR6, URZ, URZ ;  /* 0x000000ff06087290 */ /* 0x000fe4000fffe1ff */
[----:B------:R-:W-:Y:S02]  /*4e70*/  UIADD3 UR4, UPT, UPT, -UR5, URZ, URZ ;  /* 0x000000ff05047290 */ /* 0x000fe4000fffe1ff */
[----:B------:R-:W-:Y:S03]  /*4e80*/  @!UP0 UIMAD UR6, UR9, UR45, UR5 ;  /* 0x0000002d090682a4 */ /* 0x000fe6000f8e0205 */
[----:B------:R-:W-:Y:S01]  /*4e90*/  @!UP0 UMOV UR5, UR7 ;  /* 0x0000000700058c82 */ /* 0x000fe20008000000 */
[----:B------:R-:W-:Y:S02]  /*4ea0*/  UIMAD UR7, UR15, UR4, UR14 ;  /* 0x000000040f0772a4 */ /* 0x000fe4000f8e020e */
[----:B------:R-:W-:Y:S02]  /*4eb0*/  UIMAD UR4, UR50, UR8, UR13 ;  /* 0x00000008320472a4 */ /* 0x000fe4000f8e020d */
[----:B------:R-:W-:Y:S02]  /*4ec0*/  UIMAD UR14, UR5, UR15, UR7 ;  /* 0x0000000f050e72a4 */ /* 0x000fe4000f8e0207 */
[----:B------:R-:W-:Y:S11]  /*4ed0*/  UIMAD UR13, UR6, UR50, UR4 ;  /* 0x00000032060d72a4 */ /* 0x000ff6000f8e0204 */
[----:B------:R-:W-:Y:S01]  /*4ee0*/  @!UPT UIADD3 URZ, UPT, UPT, URZ, URZ, URZ ;  /* 0x000000fffffff290 */ /* 0x000fe2000fffe0ff */
.L_x_91:
[----:B------:R-:W3:Y:S01]  /*4ef0*/  @!UP3 LDCU.128 UR8, c[0x0][0xb10] ;  /* 0x00016200ff08b7ac */ /* 0x000ee20008000c00 */
[----:B------:R-:W-:Y:S01]  /*4f00*/  IMAD.MOV.U32 R10, RZ, RZ, 0x1 ;  /* 0x00000001ff0a7424 */ /* 0x000fe200078e00ff */
[C---:B------:R-:W-:Y:S02]  /*4f10*/  ISETP.NE.U32.AND P1, PT, R4.reuse, RZ, PT ;  /* 0x000000ff0400720c */ /* 0x040fe40003f25070 */
[----:B------:R-:W-:Y:S02]  /*4f20*/  ISETP.NE.U32.AND P0, PT, R4, RZ, PT ;  /* 0x000000ff0400720c */ /* 0x000fe40003f05070 */
[C---:B------:R-:W-:Y:S01]  /*4f30*/  ISETP.NE.AND.EX P1, PT, R5.reuse, RZ, PT, P1 ;  /* 0x000000ff0500720c */ /* 0x040fe20003f25310 */
[----:B------:R-:W4:Y:S01]  /*4f40*/  @!UP3 LDCU UR5, c[0x0][0xb0c] ;  /* 0x00016180ff05b7ac */ /* 0x000f220008000800 */
[----:B------:R-:W-:Y:S02]  /*4f50*/  ISETP.NE.AND.EX P0, PT, R5, RZ, PT, P0 ;  /* 0x000000ff0500720c */ /* 0x000fe40003f05300 */
[----:B------:R-:W-:Y:S01]  /*4f60*/  SHF.L.U32 R10, R10, 0x1f, RZ ;  /* 0x0000001f0a0a7819 */ /* 0x000fe200000006ff */
[----:B------:R-:W-:Y:S02]  /*4f70*/  USHF.L.U32 UR43, UR16, 0x7, URZ ;  /* 0x00000007102b7899 */ /* 0x000fe400080006ff */
[----:B------:R-:W-:Y:S02]  /*4f80*/  USHF.L.U32 UR42, UR20, 0x7, URZ ;  /* 0x00000007142a7899 */ /* 0x000fe400080006ff */
[----:B---3--:R-:W-:Y:S07]  /*4f90*/  UIMAD.WIDE.U32 UR6, UR14, UR8, URZ ;  /* 0x000000080e0672a5 */ /* 0x008fee000f8e00ff */
[----:B------:R-:W-:Y:S01]  /*4fa0*/  @!UP3 UMOV UR4, UR7 ;  /* 0x000000070004bc82 */ /* 0x000fe20008000000 */
[----:B----4-:R-:W-:Y:S02]  /*4fb0*/  @!UP3 UISETP.NE.AND UP0, UPT, UR5, 0x1, UPT ;  /* 0x000000010500b88c */ /* 0x010fe4000bf05270 */
[----:B------:R-:W-:Y:S02]  /*4fc0*/  @!UP3 USHF.R.U32.HI UR4, URZ, UR9, UR4 ;  /* 0x00000009ff04b299 */ /* 0x000fe40008011604 */
[----:B------:R-:W-:Y:S02]  /*4fd0*/  UIMAD.WIDE.U32 UR6, UR13, UR11, URZ ;  /* 0x0000000b0d0672a5 */ /* 0x000fe4000f8e00ff */
[----:B------:R-:W-:Y:S02]  /*4fe0*/  @!UP3 USEL UR8, UR14, UR4, !UP0 ;  /* 0x000000040e08b287 */ /* 0x000fe4000c000000 */
[----:B------:R-:W-:Y:S03]  /*4ff0*/  @!UP3 UISETP.NE.AND UP0, UPT, UR10, 0x1, UPT ;  /* 0x000000010a00b88c */ /* 0x000fe6000bf05270 */
[----:B------:R-:W-:Y:S02]  /*5000*/  @!UP3 UMOV UR6, UR7 ;  /* 0x000000070006bc82 */ /* 0x000fe40008000000 */
[----:B------:R-:W3:Y:S02]  /*5010*/  @!UP3 LDCU UR4, c[0x0][0xb20] ;  /* 0x00016400ff04b7ac */ /* 0x000ee40008000800 */
[----:B---3--:R-:W-:Y:S04]  /*5020*/  @!UP3 USHF.R.U32.HI UR6, URZ, UR4, UR6 ;  /* 0x00000004ff06b299 */ /* 0x008fe80008011606 */
[----:B------:R-:W-:Y:S04]  /*5030*/  @!UP3 USEL UR6, UR13, UR6, !UP0 ;  /* 0x000000060d06b287 */ /* 0x000fe8000c000000 */
[----:B------:R-:W-:Y:S02]  /*5040*/  @!UP3 UIADD3 UR4, UPT, UPT, -UR8, UR6, URZ ;  /* 0x000000060804b290 */ /* 0x000fe4000fffe1ff */
[----:B------:R-:W-:Y:S02]  /*5050*/  @!UP3 UIADD3 UR6, UPT, UPT, UR8, -UR6, URZ ;  /* 0x800000060806b290 */ /* 0x000fe4000fffe0ff */
[----:B------:R-:W-:Y:S02]  /*5060*/  @!UP3 UIMAD UR14, UR4, UR5, UR14 ;  /* 0x00000005040eb2a4 */ /* 0x000fe4000f8e020e */
[----:B------:R-:W-:Y:S01]  /*5070*/  @!UP3 UIMAD UR13, UR6, UR10, UR13 ;  /* 0x0000000a060db2a4 */ /* 0x000fe2000f8e020d */
[----:B------:R-:W-:Y:S11]  /*5080*/  BRA.U UP1, `(.L_x_92) ;  /* 0x0000000101107547 */ /* 0x000ff6000b800000 */
[----:B--2---:R-:W-:Y:S04]  /*5090*/  MOV R0, UR53 ;  /* 0x0000003500007c02 */ /* 0x004fe80008000f00 */
[----:B------:R-:W-:Y:S04]  /*50a0*/  SHF.L.U32 R9, R0, 0x1f, RZ ;  /* 0x0000001f00097819 */ /* 0x000fe800000006ff */
[----:B------:R-:W2:Y:S02]  /*50b0*/  SYNCS.PHASECHK.TRANS64.TRYWAIT P2, [UR21+0xc8], R9 ;  /* 0x0000c809ff0075a7 */ /* 0x000ea40008041115 */
[----:B--2---:R-:W-:Y:S05]  /*50c0*/  @!P2 BRA `(.L_x_93) ;  /* 0x0000007400bca947 */ /* 0x004fea0003800000 */
.L_x_92:
[----:B------:R-:W-:Y:S05]  /*50d0*/  @!P1 BRA `(.L_x_94) ;  /* 0x0000000000309947 */ /* 0x000fea0003800000 */
[----:B------:R-:W-:Y:S01]  /*50e0*/  ISETP.NE.U32.AND P1, PT, R2, RZ, PT ;  /* 0x000000ff0200720c */ /* 0x000fe20003f25070 */
[----:B------:R-:W3:Y:S01]  /*50f0*/  LDCU.64 UR4, c[0x0][0x358] ;  /* 0x00006b00ff0477ac */ /* 0x000ee20008000a00 */
[----:B------:R-:W-:Y:S02]  /*5100*/  IMAD.MOV.U32 R66, RZ, RZ, 0x1 ;  /* 0x00000001ff427424 */ /* 0x000fe400078e00ff */
[----:B------:R-:W-:Y:S11]  /*5110*/  ISETP.NE.AND.EX P1, PT, R3, RZ, PT, P1 ;  /* 0x000000ff0300720c */ /* 0x000ff60003f25310 */
[----:B------:R-:W-:Y:S02]  /*5120*/  @!UPT UIADD3 URZ, UPT, UPT, URZ, URZ, URZ ;  /* 0x000000fffffff290 */ /* 0x000fe4000fffe0ff */
[----:B--2---:R-:W2:Y:S01]  /*5130*/  @P1 LDC.64 R8, c[0x0][0x888] ;  /* 0x00022200ff081b82 */ /* 0x004ea20000000a00 */
[----:B------:R-:W-:Y:S04]  /*5140*/  @P1 IMAD R0, R4, UR36, RZ ;  /* 0x0000002404001c24 */ /* 0x000fe8000f8e02ff */
[----:B--2---:R-:W-:Y:S04]  /*5150*/  @P1 IMAD.WIDE R8, R0, 0x4, R8 ;  /* 0x0000000400081825 */ /* 0x004fe800078e0208 */
[----:B------:R-:W-:Y:S01]  /*5160*/  HFMA2 R0, -RZ, RZ, 0, 5.9604644775390625e-08 ;  /* 0x00000001ff007431 */ /* 0x000fe200000001ff */
[----:B---3-5:R3:W5:Y:S04]  /*5170*/  @P1 LDG.E R27, desc[UR4][R8.64] ;  /* 0x00000004081b1981 */ /* 0x028768000c1e1900 */
[----:B------:R-:W-:Y:S01]  /*5180*/  @!P1 PRMT R66, R0, 0x7610, R66 ;  /* 0x0000761000429816 */ /* 0x000fe20000000042 */
[----:B---3--:R-:W4:Y:S06]  /*5190*/  @!P1 LDC R27, c[0x0][0x880] ;  /* 0x00022000ff1b9b82 */ /* 0x008f2c0000000800 */
.L_x_94:
[----:B----45:R-:W-:Y:S01]  /*51a0*/  @!P0 FSETP.EQ.AND P1, PT, R27, RZ, PT ;  /* 0x000000ff1b00820b */ /* 0x030fe20003f22000 */
[----:B------:R-:W-:Y:S01]  /*51b0*/  @!UPT UIADD3 URZ, UPT, UPT, URZ, URZ, URZ ;  /* 0x000000fffffff290 */ /* 0x000fe2000fffe0ff */
[----:B------:R-:W-:Y:S11]  /*51c0*/  @!P0 BRA `(.L_x_95) ;  /* 0x0000000000188947 */ /* 0x000ff60003800000 */
[----:B------:R-:W-:Y:S02]  /*51d0*/  LOP3.LUT P0, RZ, R66, 0xff, RZ, 0xc0, !PT ;  /* 0x000000ff42ff7812 */ /* 0x000fe4000780c0ff */
[----:B------:R-:W-:Y:S04]  /*51e0*/  ISETP.NE.U32.AND P1, PT, R2, RZ, PT ;  /* 0x000000ff0200720c */ /* 0x000fe80003f25070 */
[----:B------:R-:W-:Y:S04]  /*51f0*/  ISETP.NE.AND.EX P1, PT, R3, RZ, PT, P1 ;  /* 0x000000ff0300720c */ /* 0x000fe80003f25310 */
[----:B------:R-:W-:Y:S03]  /*5200*/  PLOP3.LUT P1, PT, P1, PT, PT, 0x8, 0x80 ;  /* 0x000000000080781c */ /* 0x000fe60000f2e170 */
[----:B------:R-:W-:Y:S11]  /*5210*/  @P0 FSETP.EQ.AND P1, PT, R27, RZ, PT ;  /* 0x000000ff1b00020b */ /* 0x000ff60003f22000 */
[----:B------:R-:W-:Y:S02]  /*5220*/  @!UPT UIADD3 URZ, UPT, UPT, URZ, URZ, URZ ;  /* 0x000000fffffff290 */ /* 0x000fe4000fffe0ff */
.L_x_95:
[----:B------:R-:W3:Y:S01]  /*5230*/  SYNCS.PHASECHK.TRANS64.TRYWAIT P2, [UR21+0xa0], R10 ;  /* 0x0000a00aff0075a7 */ /* 0x000ee20008041115 */
[----:B------:R-:W-:Y:S04]  /*5240*/  ELECT P0, URZ, PT ;  /* 0x0000000000ff782f */ /* 0x000fe80003800000 */
[----:B------:R-:W-:Y:S11]  /*5250*/  PLOP3.LUT P1, PT, P1, P0, PT, 0xf2, 0x2f ;  /* 0x00000000002f781c */ /* 0x000ff60000f21e72 */
[----:B------:R-:W-:Y:S02]  /*5260*/  @!UPT UIADD3 URZ, UPT, UPT, URZ, URZ, URZ ;  /* 0x000000fffffff290 */ /* 0x000fe4000fffe0ff */
[----:B------:R-:W-:Y:S05]  /*5270*/  @!P1 IADD3 R6, P0, PT, R16, 0x580, RZ ;  /* 0x0000058010069810 */ /* 0x000fea0007f1e0ff */
[----:B--2---:R-:W-:Y:S01]  /*5280*/  @!P1 IMAD.X R0, RZ, RZ, R17, P0 ;  /* 0x000000ffff009224 */ /* 0x004fe200000e0611 */
[----:B---3--:R-:W-:Y:S07]  /*5290*/  @!P2 BRA `(.L_x_96) ;  /* 0x000000740060a947 */ /* 0x008fee0003800000 */
.L_x_230:
[----:B------:R-:W-:Y:S01]  /*52a0*/  @!P1 R2UR UR5, R6 ;  /* 0x00000000060592ca */ /* 0x000fe200000e0000 */
[----:B------:R-:W-:Y:S01]  /*52b0*/  VOTEU.ALL UP0, P1 ;  /* 0x0000000000ff7886 */ /* 0x000fe20000800000 */
[----:B------:R-:W-:Y:S01]  /*52c0*/  @!P1 R2UR UR4, R0 ;  /* 0x00000000000492ca */ /* 0x000fe200000e0000 */
[----:B------:R-:W-:Y:S01]  /*52d0*/  @!P1 IMAD.MOV.U32 R0, RZ, RZ, 0x2000 ;  /* 0x00002000ff009424 */ /* 0x000fe200078e00ff */
[----:B------:R-:W-:Y:S01]  /*52e0*/  UMOV UR6, 0x0 ;  /* 0x0000000000067882 */ /* 0x000fe20000000000 */
[----:B------:R-:W-:Y:S01]  /*52f0*/  UMOV UR7, 0x10000000 ;  /* 0x1000000000077882 */ /* 0x000fe20000000000 */
[----:B------:R-:W-:Y:S01]  /*5300*/  @!UP0 UIADD3 UR40, UPT, UPT, UR21, 0x200, URZ ;  /* 0x0000020015288890 */ /* 0x000fe2000fffe0ff */
[----:B------:R-:W-:Y:S01]  /*5310*/  @!P1 IADD3 R6, P0, PT, R16, 0x580, RZ ;  /* 0x0000058010069810 */ /* 0x000fe20007f1e0ff */
[----:B------:R-:W-:Y:S01]  /*5320*/  VOTEU.ALL UP0, P1 ;  /* 0x0000000000ff7886 */ /* 0x000fe20000800000 */
[----:B------:R-:W-:Y:S04]  /*5330*/  UMOV UR44, UR36 ;  /* 0x00000024002c7c82 */ /* 0x000fe80008000000 */
[----:B------:R-:W-:Y:S02]  /*5340*/  IMAD.U32 R8, RZ, RZ, UR5 ;  /* 0x00000005ff087e24 */ /* 0x000fe4000f8e00ff */
[----:B--2---:R-:W-:Y:S03]  /*5350*/  IMAD.U32 R9, RZ, RZ, UR4 ;  /* 0x00000004ff097e24 */ /* 0x004fe6000f8e00ff */
[----:B------:R-:W-:Y:S02]  /*5360*/  @!P1 R2UR UR4, R8 ;  /* 0x00000000080492ca */ /* 0x000fe400000e0000 */
[----:B------:R-:W-:Y:S11]  /*5370*/  @!P1 R2UR UR5, R9 ;  /* 0x00000000090592ca */ /* 0x000ff600000e0000 */
[----:B------:R-:W-:Y:S02]  /*5380*/  @!UPT UIADD3 URZ, UPT, UPT, URZ, URZ, URZ ;  /* 0x000000fffffff290 */ /* 0x000fe4000fffe0ff */
[----:B------:R2:W-:Y:S01]  /*5390*/  @!UP0 UTMALDG.3D [UR40], [UR4], desc[UR6] ;  /* 0x00000628040085b4 */ /* 0x0005e20008011000 */
[----:B------:R3:W-:Y:S01]  /*53a0*/  @!P1 SYNCS.ARRIVE.TRANS64.RED.A0TR RZ, [UR21+0x80], R0 ;  /* 0x00008000ffff99a7 */ /* 0x0007e20008300415 */
[----:B------:R-:W-:Y:S01]  /*53b0*/  SYNCS.ARRIVE.TRANS64.RED.A1T0 RZ, [UR37], RZ ;  /* 0x000000ffffff79a7 */ /* 0x000fe20008100425 */
[----:B---3--:R-:W-:Y:S01]  /*53c0*/  @!P1 IMAD.X R0, RZ, RZ, R17, P0 ;  /* 0x000000ffff009224 */ /* 0x008fe200000e0611 */
[----:B------:R-:W3:Y:S02]  /*53d0*/  SYNCS.PHASECHK.TRANS64.TRYWAIT P2, [UR21+0xa8], R10 ;  /* 0x0000a80aff0075a7 */ /* 0x000ee40008041115 */
[----:B--23--:R-:W-:Y:S05]  /*53e0*/  @!P2 BRA `(.L_x_97) ;  /* 0x000000740024a947 */ /* 0x00cfea0003800000 */
.L_x_232:
        /* <DEDUP_REMOVED lines=8> */
[----:B------:R-:W-:Y:S01]  /*5470*/  @!UP0 UIADD3 UR32, UPT, UPT, UR21, 0x2200, URZ ;  /* 0x0000220015208890 */ /* 0x000fe2000fffe0ff */
[----:B------:R-:W-:Y:S01]  /*5480*/  VOTEU.ALL UP0, P1 ;  /* 0x0000000000ff7886 */ /* 0x000fe20000800000 */
[----:B------:R-:W-:Y:S03]  /*5490*/  UMOV UR35, UR43 ;  /* 0x0000002b00237c82 */ /* 0x000fe60008000000 */
        /* <DEDUP_REMOVED lines=11> */
.L_x_234:
        /* <DEDUP_REMOVED lines=10> */
[----:B------:R-:W-:Y:S01]  /*55f0*/  UMOV UR27, UR43 ;  /* 0x0000002b001b7c82 */ /* 0x000fe20008000000 */
[----:B------:R-:W-:Y:S02]  /*5600*/  UMOV UR28, UR36 ;  /* 0x00000024001c7c82 */ /* 0x000fe40008000000 */
        /* <DEDUP_REMOVED lines=11> */
.L_x_236:
[----:B------:R-:W-:Y:S01]  /*56c0*/  @!P1 R2UR UR5, R6 ;  /* 0x00000000060592ca */ /* 0x000fe200000e0000 */
[----:B------:R-:W-:Y:S01]  /*56d0*/  VOTEU.ALL UP0, P1 ;  /* 0x0000000000ff7886 */ /* 0x000fe20000800000 */
[----:B------:R-:W-:Y:S01]  /*56e0*/  @!P1 R2UR UR4, R0 ;  /* 0x00000000000492ca */ /* 0x000fe200000e0000 */
[----:B------:R-:W-:Y:S01]  /*56f0*/  @!P1 IMAD.MOV.U32 R0, RZ, RZ, 0x2000 ;  /* 0x00002000ff009424 */ /* 0x000fe200078e00ff */
[----:B------:R-:W-:Y:S01]  /*5700*/  UMOV UR6, 0x0 ;  /* 0x0000000000067882 */ /* 0x000fe20000000000 */
[----:B------:R-:W-:Y:S01]  /*5710*/  UMOV UR7, 0x10000000 ;  /* 0x1000000000077882 */ /* 0x000fe20000000000 */
[----:B------:R-:W-:Y:S01]  /*5720*/  @!UP0 UIADD3 UR18, UPT, UPT, UR42, 0x30, URZ ;  /* 0x000000302a128890 */ /* 0x000fe2000fffe0ff */
[----:B--2---:R-:W-:Y:S01]  /*5730*/  SHF.L.U32 R9, RZ, 0x1f, RZ ;  /* 0x0000001fff097819 */ /* 0x004fe200000006ff */
[----:B------:R-:W-:Y:S01]  /*5740*/  @!UP0 UIADD3 UR16, UPT, UPT, UR21, 0x6200, URZ ;  /* 0x0000620015108890 */ /* 0x000fe2000fffe0ff */
[----:B------:R-:W-:Y:S01]  /*5750*/  @!P1 IADD3 R8, P0, PT, R16, 0x580, RZ ;  /* 0x0000058010089810 */ /* 0x000fe20007f1e0ff */
[----:B------:R-:W-:Y:S01]  /*5760*/  VOTEU.ALL UP0, P1 ;  /* 0x0000000000ff7886 */ /* 0x000fe20000800000 */
[----:B------:R-:W-:Y:S01]  /*5770*/  UMOV UR19, UR43 ;  /* 0x0000002b00137c82 */ /* 0x000fe20008000000 */
[----:B------:R-:W-:Y:S01]  /*5780*/  UMOV UR20, UR36 ;  /* 0x0000002400147c82 */ /* 0x000fe20008000000 */
[----:B------:R-:W-:Y:S02]  /*5790*/  IMAD.U32 R18, RZ, RZ, UR5 ;  /* 0x00000005ff127e24 */ /* 0x000fe4000f8e00ff */
[----:B------:R-:W-:Y:S02]  /*57a0*/  IMAD.U32 R19, RZ, RZ, UR4 ;  /* 0x00000004ff137e24 */ /* 0x000fe4000f8e00ff */
[----:B------:R-:W-:Y:S01]  /*57b0*/  @!P1 IMAD.X R6, RZ, RZ, R17, P0 ;  /* 0x000000ffff069224 */ /* 0x000fe200000e0611 */
[----:B------:R-:W-:Y:S02]  /*57c0*/  @!P1 R2UR UR4, R18 ;  /* 0x00000000120492ca */ /* 0x000fe400000e0000 */
[----:B------:R-:W-:Y:S11]  /*57d0*/  @!P1 R2UR UR5, R19 ;  /* 0x00000000130592ca */ /* 0x000ff600000e0000 */
[----:B------:R-:W-:Y:S02]  /*57e0*/  @!UPT UIADD3 URZ, UPT, UPT, URZ, URZ, URZ ;  /* 0x000000fffffff290 */ /* 0x000fe4000fffe0ff */
[----:B------:R2:W-:Y:S01]  /*57f0*/  @!UP0 UTMALDG.3D [UR16], [UR4], desc[UR6] ;  /* 0x00000610040085b4 */ /* 0x0005e20008011000 */
[----:B------:R2:W-:Y:S01]  /*5800*/  @!P1 SYNCS.ARRIVE.TRANS64.RED.A0TR RZ, [UR21+0x98], R0 ;  /* 0x00009800ffff99a7 */ /* 0x0005e20008300415 */
[----:B------:R-:W-:Y:S01]  /*5810*/  SYNCS.ARRIVE.TRANS64.RED.A1T0 RZ, [UR29], RZ ;  /* 0x000000ffffff79a7 */ /* 0x000fe2000810041d */
[----:B------:R-:W3:Y:S02]  /*5820*/  SYNCS.PHASECHK.TRANS64.TRYWAIT P2, [UR21+0xa0], R9 ;  /* 0x0000a009ff0075a7 */ /* 0x000ee40008041115 */
[----:B--23--:R-:W-:Y:S05]  /*5830*/  @!P2 BRA `(.L_x_100) ;  /* 0x000000700058a947 */ /* 0x00cfea0003800000 */
.L_x_238:
[----:B------:R-:W-:Y:S01]  /*5840*/  @!P1 R2UR UR5, R8 ;  /* 0x00000000080592ca */ /* 0x000fe200000e0000 */
[----:B------:R-:W-:Y:S01]  /*5850*/  VOTEU.ALL UP0, P1 ;  /* 0x0000000000ff7886 */ /* 0x000fe20000800000 */
[----:B------:R-:W-:Y:S01]  /*5860*/  @!P1 R2UR UR4, R6 ;  /* 0x00000000060492ca */ /* 0x000fe200000e0000 */
[----:B--2---:R-:W-:Y:S01]  /*5870*/  @!P1 IMAD.MOV.U32 R0, RZ, RZ, 0x2000 ;  /* 0x00002000ff009424 */ /* 0x004fe200078e00ff */
        /* <DEDUP_REMOVED lines=8> */
[----:B------:R-:W-:Y:S01]  /*5900*/  IMAD.U32 R18, RZ, RZ, UR5 ;  /* 0x00000005ff127e24 */ /* 0x000fe2000f8e00ff */
[----:B------:R-:W-:Y:S01]  /*5910*/  UMOV UR12, UR36 ;  /* 0x00000024000c7c82 */ /* 0x000fe20008000000 */
        /* <DEDUP_REMOVED lines=10> */
.L_x_240:
        /* <DEDUP_REMOVED lines=24> */
.L_x_242:
[----:B------:R-:W-:Y:S01]  /*5b40*/  @!P1 R2UR UR5, R8 ;  /* 0x00000000080592ca */ /* 0x000fe200000e0000 */
[----:B------:R-:W-:Y:S01]  /*5b50*/  VOTEU.ALL UP0, P1 ;  /* 0x0000000000ff7886 */ /* 0x000fe20000800000 */
[----:B------:R-:W-:Y:S01]  /*5b60*/  @!P1 R2UR UR4, R6 ;  /* 0x00000000060492ca */ /* 0x000fe200000e0000 */
[----:B--2---:R-:W-:Y:S01]  /*5b70*/  @!P1 IMAD.MOV.U32 R0, RZ, RZ, 0x2000 ;  /* 0x00002000ff009424 */ /* 0x004fe200078e00ff */
[----:B------:R-:W-:Y:S01]  /*5b80*/  UMOV UR6, 0x0 ;  /* 0x0000000000067882 */ /* 0x000fe20000000000 */
[----:B------:R-:W-:Y:S01]  /*5b90*/  UMOV UR7, 0x10000000 ;  /* 0x1000000000077882 */ /* 0x000fe20000000000 */
[----:B------:R-:W-:Y:S01]  /*5ba0*/  @!UP0 UIADD3 UR10, UPT, UPT, UR42, 0x60, URZ ;  /* 0x000000602a0a8890 */ /* 0x000fe2000fffe0ff */
[----:B------:R-:W-:Y:S01]  /*5bb0*/  VIADD R14, R14, 0x1 ;  /* 0x000000010e0e7836 */ /* 0x000fe20000000000 */
[----:B------:R-:W-:Y:S01]  /*5bc0*/  @!UP0 UIADD3 UR8, UPT, UPT, UR21, 0x4200, URZ ;  /* 0x0000420015088890 */ /* 0x000fe2000fffe0ff */
[----:B------:R-:W-:Y:S01]  /*5bd0*/  VOTEU.ALL UP0, P1 ;  /* 0x0000000000ff7886 */ /* 0x000fe20000800000 */
[----:B------:R-:W-:Y:S01]  /*5be0*/  UMOV UR9, UR25 ;  /* 0x0000001900097c82 */ /* 0x000fe20008000000 */
[----:B------:R-:W-:Y:S02]  /*5bf0*/  UMOV UR11, UR43 ;  /* 0x0000002b000b7c82 */ /* 0x000fe40008000000 */
[----:B------:R-:W-:Y:S01]  /*5c00*/  IMAD.U32 R18, RZ, RZ, UR5 ;  /* 0x00000005ff127e24 */ /* 0x000fe2000f8e00ff */
[----:B------:R-:W-:Y:S01]  /*5c10*/  UMOV UR12, UR36 ;  /* 0x00000024000c7c82 */ /* 0x000fe20008000000 */
[----:B------:R-:W-:Y:S03]  /*5c20*/  IMAD.U32 R19, RZ, RZ, UR4 ;  /* 0x00000004ff137e24 */ /* 0x000fe6000f8e00ff */
        /* <DEDUP_REMOVED lines=8> */
.L_x_244:
[----:B------:R-:W-:Y:S01]  /*5cb0*/  @!P1 IADD3 R6, P0, PT, R16, 0x580, RZ ;  /* 0x0000058010069810 */ /* 0x000fe20007f1e0ff */
[----:B------:R-:W-:Y:S01]  /*5cc0*/  VOTEU.ALL UP0, P1 ;  /* 0x0000000000ff7886 */ /* 0x000fe20000800000 */
[----:B------:R-:W-:Y:S01]  /*5cd0*/  UMOV UR6, 0x0 ;  /* 0x0000000000067882 */ /* 0x000fe20000000000 */
[----:B------:R-:W-:Y:S01]  /*5ce0*/  UMOV UR7, 0x10000000 ;  /* 0x1000000000077882 */ /* 0x000fe20000000000 */
[----:B------:R-:W-:Y:S01]  /*5cf0*/  @!P1 R2UR UR5, R6 ;  /* 0x00000000060592ca */ /* 0x000fe200000e0000 */
[----:B--2---:R-:W-:Y:S01]  /*5d00*/  @!P1 IMAD.X R0, RZ, RZ, R17, P0 ;  /* 0x000000ffff009224 */ /* 0x004fe200000e0611 */
[----:B------:R-:W-:Y:S01]  /*5d10*/  @!UP0 UIADD3 UR10, UPT, UPT, UR42, 0x70, URZ ;  /* 0x000000702a0a8890 */ /* 0x000fe2000fffe0ff */
[----:B------:R-:W-:Y:S01]  /*5d20*/  R2UR UR18, R68 ;  /* 0x00000000441272ca */ /* 0x000fe200000e0000 */
[----:B------:R-:W-:Y:S01]  /*5d30*/  @!UP0 UIADD3 UR8, UPT, UPT, UR21, 0x6200, URZ ;  /* 0x0000620015088890 */ /* 0x000fe2000fffe0ff */
[----:B------:R-:W-:Y:S01]  /*5d40*/  R2UR UR16, R69 ;  /* 0x00000000451072ca */ /* 0x000fe200000e0000 */
[----:B------:R-:W-:Y:S01]  /*5d50*/  VOTEU.ALL UP0, P1 ;  /* 0x0000000000ff7886 */ /* 0x000fe20000800000 */
[----:B------:R-:W-:Y:S01]  /*5d60*/  @!P1 R2UR UR4, R0 ;  /* 0x00000000000492ca */ /* 0x000fe200000e0000 */
[----:B------:R-:W-:Y:S01]  /*5d70*/  UMOV UR9, UR17 ;  /* 0x0000001100097c82 */ /* 0x000fe20008000000 */
[----:B------:R-:W-:Y:S01]  /*5d80*/  UMOV UR11, UR43 ;  /* 0x0000002b000b7c82 */ /* 0x000fe20008000000 */
[----:B------:R-:W-:Y:S01]  /*5d90*/  UMOV UR12, UR36 ;  /* 0x00000024000c7c82 */ /* 0x000fe20008000000 */
[C---:B------:R-:W-:Y:S01]  /*5da0*/  ISETP.NE.AND P0, PT, R14.reuse, 0x2, PT ;  /* 0x000000020e00780c */ /* 0x040fe20003f05270 */
[----:B------:R-:W-:Y:S01]  /*5db0*/  UPLOP3.LUT UP1, UPT, UPT, UPT, UPT, 0x80, 0x8 ;  /* 0x000000000008789c */ /* 0x000fe20003f2f070 */
[----:B------:R-:W-:Y:S01]  /*5dc0*/  IMAD.U32 R8, RZ, RZ, UR5 ;  /* 0x00000005ff087e24 */ /* 0x000fe2000f8e00ff */
[----:B------:R-:W-:Y:S01]  /*5dd0*/  UMOV UR36, UR38 ;  /* 0x0000002600247c82 */ /* 0x000fe20008000000 */
[----:B------:R-:W-:Y:S01]  /*5de0*/  SEL R0, RZ, 0x1, P0 ;  /* 0x00000001ff007807 */ /* 0x000fe20000000000 */
[----:B------:R-:W-:Y:S01]  /*5df0*/  UIADD3 UR20, UPT, UPT, UR13, UR18, URZ ;  /* 0x000000120d147290 */ /* 0x000fe2000fffe0ff */
[----:B------:R-:W-:Y:S01]  /*5e00*/  SEL R14, R14, RZ, P0 ;  /* 0x000000ff0e0e7207 */ /* 0x000fe20000000000 */
[----:B------:R-:W-:Y:S01]  /*5e10*/  UIADD3 UR16, UPT, UPT, UR14, UR16, URZ ;  /* 0x000000100e107290 */ /* 0x000fe2000fffe0ff */
[----:B------:R-:W-:Y:S01]  /*5e20*/  LOP3.LUT R13, R13, R0, RZ, 0x3c, !PT ;  /* 0x000000000d0d7212 */ /* 0x000fe200078e3cff */
[----:B------:R-:W-:Y:S01]  /*5e30*/  IMAD.U32 R9, RZ, RZ, UR4 ;  /* 0x00000004ff097e24 */ /* 0x000fe2000f8e00ff */
[----:B------:R-:W-:Y:S04]  /*5e40*/  @!P1 R2UR UR4, R8 ;  /* 0x00000000080492ca */ /* 0x000fe800000e0000 */
[----:B------:R-:W-:Y:S11]  /*5e50*/  @!P1 R2UR UR5, R9 ;  /* 0x00000000090592ca */ /* 0x000ff600000e0000 */
[----:B------:R-:W-:Y:S02]  /*5e60*/  @!UPT UIADD3 URZ, UPT, UPT, URZ, URZ, URZ ;  /* 0x000000fffffff290 */ /* 0x000fe4000fffe0ff */
[----:B------:R2:W-:Y:S01]  /*5e70*/  @!UP0 UTMALDG.3D [UR8], [UR4], desc[UR6] ;  /* 0x00000608040085b4 */ /* 0x0005e20008011000 */
[----:B------:R2:W-:Y:S01]  /*5e80*/  @!P1 SYNCS.ARRIVE.TRANS64.RED.A0TR RZ, [UR21+0x98], R7 ;  /* 0x00009807ffff99a7 */ /* 0x0005e20008300415 */
[----:B------:R-:W-:Y:S01]  /*5e90*/  SYNCS.ARRIVE.TRANS64.RED.A1T0 RZ, [UR29], RZ ;  /* 0x000000ffffff79a7 */ /* 0x000fe2000810041d */
[----:B------:R-:W-:Y:S05]  /*5ea0*/  BRA.U UP2, `(.L_x_104) ;  /* 0xffffffe902f07547 */ /* 0x000fea000b83ffff */
[----:B------:R-:W3:Y:S02]  /*5eb0*/  SYNCS.PHASECHK.TRANS64.TRYWAIT P0, [UR21+0xa0], R10 ;  /* 0x0000a00aff0075a7 */ /* 0x000ee40008001115 */
[----:B---3--:R-:W-:Y:S05]  /*5ec0*/  @!P0 BRA `(.L_x_105) ;  /* 0x0000006c00148947 */ /* 0x008fea0003800000 */
.L_x_246:
[----:B------:R-:W4:Y:S02]  /*5ed0*/  SYNCS.PHASECHK.TRANS64.TRYWAIT P0, [UR21+0xa8], R10 ;  /* 0x0000a80aff0075a7 */ /* 0x000f240008001115 */
[----:B----4-:R-:W-:Y:S05]  /*5ee0*/  @!P0 BRA `(.L_x_106) ;  /* 0x0000006c00248947 */ /* 0x010fea0003800000 */
.L_x_248:
[----:B------:R-:W4:Y:S01]  /*5ef0*/  SYNCS.PHASECHK.TRANS64.TRYWAIT P0, [UR21+0xb0], R10 ;  /* 0x0000b00aff0075a7 */ /* 0x000f220008001115 */
[----:B------:R-:W-:Y:S01]  /*5f00*/  HFMA2 R0, -RZ, RZ, 0, 5.9604644775390625e-08 ;  /* 0x00000001ff007431 */ /* 0x000fe200000001ff */
[----:B----4-:R-:W-:Y:S06]  /*5f10*/  @!P0 BRA `(.L_x_107) ;  /* 0x0000006c00308947 */ /* 0x010fec0003800000 */
.L_x_250:
[----:B------:R-:W-:Y:S02]  /*5f20*/  MOV R2, UR21 ;  /* 0x0000001500027c02 */ /* 0x000fe40008000f00 */
[----:B---3--:R-:W-:-:S07]  /*5f30*/  SHF.L.U32 R3, R0, 0x1f, RZ ;  /* 0x0000001f00037819 */ /* 0x008fce00000006ff */
.L_x_108:
[----:B---3--:R3:W4:Y:S02]  /*5f40*/  SYNCS.PHASECHK.TRANS64.TRYWAIT P0, [R2+URZ+0xb8], R3 ;  /* 0x0000b803020075a7 */ /* 0x00872400080011ff */
[----:B----4-:R-:W-:Y:S05]  /*5f50*/  @!P0 NANOSLEEP.SYNCS 0x989680 ;  /* 0x009896800000895d */ /* 0x010fea0003900000 */
[----:B------:R-:W4:Y:S02]  /*5f60*/  @!P0 SYNCS.PHASECHK.TRANS64 P0, [R2+URZ+0xb8], R3 ;  /* 0x0000b803020085a7 */ /* 0x000f2400080010ff */
[----:B-12-4-:R-:W-:Y:S05]  /*5f70*/  @P0 EXIT ;  /* 0x000000000000094d */ /* 0x016fea0003800000 */
[----:B------:R-:W-:Y:S05]  /*5f80*/  BRA `(.L_x_108) ;  /* 0xfffffffc00ec7947 */ /* 0x000fea000383ffff */
.L_x_89:
[----:B------:R-:W-:-:S06]  /*5f90*/  UISETP.GE.AND UP0, UPT, UR21, 0x4, UPT ;  /* 0x000000041500788c */ /* 0x000fcc000bf06270 */
[----:B------:R-:W-:-:S13]  /*5fa0*/  PLOP3.LUT P0, PT, PT, PT, UP0, 0x80, 0x8 ;  /* 0x000000000008781c */ /* 0x000fda0003f0f008 */
[----:B-1----:R-:W-:Y:S05]  /*5fb0*/  @!P0 EXIT ;  /* 0x000000000000894d */ /* 0x002fea0003800000 */
[----:B------:R-:W1:Y:S08]  /*5fc0*/  S2UR UR4, SR_CgaCtaId ;  /* 0x00000000000479c3 */ /* 0x000e700000008800 */
[----:B------:R-:W-:Y:S01]  /*5fd0*/  BAR.SYNC.DEFER_BLOCKING 0x6, 0xa0 ;  /* 0x0182800000007b1d */ /* 0x000fe20000010000 */
[C---:B------:R-:W-:Y:S01]  /*5fe0*/  IMAD.SHL.U32 R6, R79.reuse, 0x10, RZ ;  /* 0x000000104f067824 */ /* 0x040fe200078e00ff */
[C---:B------:R-:W-:Y:S01]  /*5ff0*/  LOP3.LUT R80, R79.reuse, 0x60, RZ, 0xc0, !PT ;  /* 0x000000604f507812 */ /* 0x040fe200078ec0ff */
[C---:B------:R-:W-:Y:S01]  /*6000*/  IMAD.SHL.U32 R2, R79.reuse, 0x2, RZ ;  /* 0x000000024f027824 */ /* 0x040fe200078e00ff */
[C---:B------:R-:W-:Y:S01]  /*6010*/  LOP3.LUT R77, R79.reuse, 0x2, RZ, 0xc0, !PT ;  /* 0x000000024f4d7812 */ /* 0x040fe200078ec0ff */
[----:B------:R-:W-:Y:S01]  /*6020*/  IMAD.U32 R23, R79, 0x10000, RZ ;  /* 0x000100004f177824 */ /* 0x000fe200078e00ff */
[----:B------:R-:W-:-:S02]  /*6030*/  UMOV UR43, 0x400 ;  /* 0x00000400002b7882 */ /* 0x000fc40000000000 */
[----:B------:R-:W2:Y:S01]  /*6040*/  LDC.64 R62, c[0x0][0x888] ;  /* 0x00022200ff3e7b82 */ /* 0x000ea20000000a00 */
[----:B------:R-:W-:Y:S01]  /*6050*/  LOP3.LUT R3, R6, 0x60, RZ, 0xc0, !PT ;  /* 0x0000006006037812 */ /* 0x000fe200078ec0ff */
[----:B------:R-:W-:Y:S01]  /*6060*/  IMAD.MOV.U32 R22, RZ, RZ, RZ ;  /* 0x000000ffff167224 */ /* 0x000fe200078e00ff */
[----:B------:R-:W-:Y:S02]  /*6070*/  LOP3.LUT R23, R23, 0x600000, RZ, 0xc0, !PT ;  /* 0x0060000017177812 */ /* 0x000fe400078ec0ff */
[----:B------:R-:W-:Y:S02]  /*6080*/  CS2R R74, SRZ ;  /* 0x00000000004a7805 */ /* 0x000fe4000001ff00 */
[----:B------:R-:W-:Y:S01]  /*6090*/  LOP3.LUT R3, R3, 0xc, R2, 0xf8, !PT ;  /* 0x0000000c03037812 */ /* 0x000fe200078ef802 */
[----:B------:R-:W3:Y:S01]  /*60a0*/  LDCU UR62, c[0x0][0x370] ;  /* 0x00006e00ff3e77ac */ /* 0x000ee20008000800 */
[----:B------:R-:W-:Y:S01]  /*60b0*/  LOP3.LUT R79, R79, 0x4, RZ, 0xc0, !PT ;  /* 0x000000044f4f7812 */ /* 0x000fe200078ec0ff */
[----:B------:R-:W4:Y:S01]  /*60c0*/  LDC.64 R64, c[0x0][0x890] ;  /* 0x00022400ff407b82 */ /* 0x000f220000000a00 */
[----:B------:R-:W-:Y:S01]  /*60d0*/  LOP3.LUT R3, R3, 0x790, R6, 0xf8, !PT ;  /* 0x0000079003037812 */ /* 0x000fe200078ef806 */
[----:B------:R-:W2:Y:S01]  /*60e0*/  LDCU.64 UR54, c[0x0][0x348] ;  /* 0x00006900ff3677ac */ /* 0x000ea20008000a00 */
[----:B------:R-:W-:Y:S01]  /*60f0*/  MOV R72, RZ ;  /* 0x000000ff00487202 */ /* 0x000fe20000000f00 */
[----:B------:R-:W2:Y:S04]  /*6100*/  LDCU UR42, c[0x0][0xb0c] ;  /* 0x00016180ff2a77ac */ /* 0x000ea80008000800 */
[----:B------:R-:W2:Y:S01]  /*6110*/  LDC.64 R60, c[0x0][0x8b0] ;  /* 0x00022c00ff3c7b82 */ /* 0x000ea20000000a00 */
[----:B-1----:R-:W-:Y:S01]  /*6120*/  ULEA UR43, UR4, UR43, 0x18 ;  /* 0x0000002b042b7291 */ /* 0x002fe2000f8ec0ff */
[----:B------:R-:W1:Y:S06]  /*6130*/  LDCU UR39, c[0x0][0xb30] ;  /* 0x00016600ff2777ac */ /* 0x000e6c0008000800 */
[----:B------:R-:W1:Y:S01]  /*6140*/  LDC.64 R42, c[0x0][0x8a8] ;  /* 0x00022a00ff2a7b82 */ /* 0x000e620000000a00 */
[----:B------:R-:W-:Y:S01]  /*6150*/  UIADD3 UR4, UPT, UPT, UR43, 0x200, URZ ;  /* 0x000002002b047890 */ /* 0x000fe2000fffe0ff */
[----:B------:R-:W3:Y:S01]  /*6160*/  LDS R0, [UR43+0x180] ;  /* 0x0001802bff007984 */ /* 0x000ee20008000800 */
[----:B------:R-:W1:Y:S04]  /*6170*/  LDCU.64 UR60, c[0x0][0x888] ;  /* 0x00011100ff3c77ac */ /* 0x000e680008000a00 */
[----:B------:R-:W-:Y:S01]  /*6180*/  MOV R70, UR4 ;  /* 0x0000000400467c02 */ /* 0x000fe20008000f00 */
[----:B------:R-:W1:Y:S04]  /*6190*/  LDCU.64 UR40, c[0x0][0xb28] ;  /* 0x00016500ff2877ac */ /* 0x000e680008000a00 */
[----:B------:R-:W-:Y:S01]  /*61a0*/  IMAD R78, R3, 0x4, R70 ;  /* 0x00000004034e7824 */ /* 0x000fe200078e0246 */
[----:B------:R-:W1:Y:S03]  /*61b0*/  LDCU.128 UR56, c[0x0][0xb10] ;  /* 0x00016200ff3877ac */ /* 0x000e660008000c00 */
[--C-:B------:R-:W-:Y:S01]  /*61c0*/  IMAD R77, R77, -0x10, R78.reuse ;  /* 0xfffffff04d4d7824 */ /* 0x100fe200078e024e */
[----:B------:R-:W1:Y:S01]  /*61d0*/  LDCU UR53, c[0x0][0x374] ;  /* 0x00006e80ff3577ac */ /* 0x000e620008000800 */
[----:B------:R-:W-:Y:S01]  /*61e0*/  IMAD R76, R79, -0x10, R78 ;  /* 0xfffffff04f4c7824 */ /* 0x000fe200078e024e */
[----:B------:R-:W-:Y:S01]  /*61f0*/  UMOV UR52, URZ ;  /* 0x000000ff00347c82 */ /* 0x000fe20008000000 */
[----:B------:R-:W-:Y:S01]  /*6200*/  UMOV UR47, URZ ;  /* 0x000000ff002f7c82 */ /* 0x000fe20008000000 */
[----:B--234-:R-:W-:-:S07]  /*6210*/  IMAD.IADD R23, R0, 0x1, R23 ;  /* 0x0000000100177824 */ /* 0x01cfce00078e0217 */
.L_x_184:
[----:B------:R-:W-:Y:S02]  /*6220*/  LEA R3, R72, UR43, 0x3 ;  /* 0x0000002b48037c11 */ /* 0x000fe4000f8e18ff */
[----:B------:R-:W-:Y:S02]  /*6230*/  SHF.L.U32 R0, R74, 0x1f, RZ ;  /* 0x0000001f4a007819 */ /* 0x000fe400000006ff */
[----:B-1----:R-:W-:Y:S02]  /*6240*/  LEA R5, R72, UR43, 0x4 ;  /* 0x0000002b48057c11 */ /* 0x002fe4000f8e20ff */
[----:B------:R-:W2:Y:S02]  /*6250*/  SYNCS.PHASECHK.TRANS64.TRYWAIT P0, [R3+URZ+0xd0], R0 ;  /* 0x0000d000030075a7 */ /* 0x000ea400080011ff */
[----:B--2---:R-:W-:Y:S05]  /*6260*/  @!P0 BRA `(.L_x_109) ;  /* 0x0000006800748947 */ /* 0x004fea0003800000 */
.L_x_251:
[----:B------:R-:W3:Y:S01]  /*6270*/  LDS.128 R4, [R5+0x160] ;  /* 0x0001600005047984 */ /* 0x000ee20000000c00 */
[----:B------:R-:W-:Y:S01]  /*6280*/  UISETP.GE.AND UP0, UPT, UR45, 0x1, UPT ;  /* 0x000000012d00788c */ /* 0x000fe2000bf06270 */
[----:B------:R-:W-:Y:S01]  /*6290*/  @!PT LDS RZ, [RZ] ;  /* 0x00000000fffff984 */ /* 0x000fe20000000800 */
[----:B------:R-:W-:Y:S01]  /*62a0*/  @!PT LDS RZ, [RZ] ;  /* 0x00000000fffff984 */ /* 0x000fe20000000800 */
[----:B------:R-:W-:Y:S01]  /*62b0*/  @!PT LDS RZ, [RZ] ;  /* 0x00000000fffff984 */ /* 0x000fe20000000800 */
[----:B------:R-:W-:Y:S01]  /*62c0*/  @!PT LDS RZ, [RZ] ;  /* 0x00000000fffff984 */ /* 0x000fe20000000800 */
[----:B------:R4:W-:Y:S06]  /*62d0*/  MEMBAR.ALL.CTA ;  /* 0x0000000000007992 */ /* 0x0009ec0000008000 */
[----:B----4-:R-:W4:Y:S01]  /*62e0*/  FENCE.VIEW.ASYNC.S ;  /* 0x00000000000073c6 */ /* 0x010f220000000000 */
[----:B---3--:R-:W-:Y:S11]  /*62f0*/  LOP3.LUT P0, RZ, R6, 0x1, RZ, 0xc0, !PT ;  /* 0x0000000106ff7812 */ /* 0x008ff6000780c0ff */
[----:B------:R-:W-:Y:S02]  /*6300*/  @!UPT UIADD3 URZ, UPT, UPT, URZ, URZ, URZ ;  /* 0x000000fffffff290 */ /* 0x000fe4000fffe0ff */
[----:B----4-:R-:W-:Y:S01]  /*6310*/  VOTEU.ANY UP1, P0 ;  /* 0x0000000000ff7886 */ /* 0x010fe20000020100 */
[----:B------:R-:W-:Y:S01]  /*6320*/  PLOP3.LUT P0, PT, PT, PT, UP1, 0x80, 0x8 ;  /* 0x000000000008781c */ /* 0x000fe20003f0f018 */
[----:B------:R-:W-:Y:S06]  /*6330*/  UP2UR UR4, UPR, URZ, 0x2 ;  /* 0x00000002ff047883 */ /* 0x000fec0008000000 */
[----:B------:R-:W-:Y:S06]  /*6340*/  IMAD.U32 R81, RZ, RZ, UR4 ;  /* 0x00000004ff517e24 */ /* 0x000fec000f8e00ff */
[----:B--2---:R-:W-:Y:S02]  /*6350*/  @P0 SHF.R.U32.HI R0, RZ, 0x10, R5 ;  /* 0x00000010ff000819 */ /* 0x004fe40000011605 */
        /* <DEDUP_REMOVED lines=12> */
[----:B------:R-:W3:Y:S01]  /*6420*/  LDCU UR12, c[0x0][0xb20] ;  /* 0x00016400ff0c77ac */ /* 0x000ee20008000800 */
[----:B-1----:R-:W-:Y:S02]  /*6430*/  UIMAD.WIDE.U32 UR4, UR53, UR59, URZ ;  /* 0x0000003b350472a5 */ /* 0x002fe4000f8e00ff */
[----:B------:R-:W-:Y:S02]  /*6440*/  UIMAD.WIDE.U32 UR6, UR62, UR56, URZ ;  /* 0x000000383e0672a5 */ /* 0x000fe4000f8e00ff */
[----:B------:R-:W-:Y:S02]  /*6450*/  UISETP.NE.AND UP0, UPT, UR58, 0x1, UPT ;  /* 0x000000013a00788c */ /* 0x000fe4000bf05270 */
[----:B------:R-:W-:Y:S02]  /*6460*/  UIMAD.WIDE.U32 UR8, UR37, UR59, URZ ;  /* 0x0000003b250872a5 */ /* 0x000fe4000f8e00ff */
[----:B------:R-:W-:Y:S02]  /*6470*/  UIMAD.WIDE.U32 UR10, UR38, UR56, URZ ;  /* 0x00000038260a72a5 */ /* 0x000fe4000f8e00ff */
[----:B------:R-:W-:Y:S02]  /*6480*/  UISETP.NE.AND UP1, UPT, UR42, 0x1, UPT ;  /* 0x000000012a00788c */ /* 0x000fe4000bf25270 */
[----:B------:R-:W-:Y:S01]  /*6490*/  UISETP.NE.AND UP2, UPT, UR45, 0x1, UPT ;  /* 0x000000012d00788c */ /* 0x000fe2000bf45270 */
[----:B------:R-:W-:Y:S02]  /*64a0*/  UMOV UR4, UR5 ;  /* 0x0000000500047c82 */ /* 0x000fe40008000000 */
[----:B---3--:R-:W-:Y:S03]  /*64b0*/  USHF.R.U32.HI UR5, URZ, UR12, UR4 ;  /* 0x0000000cff057299 */ /* 0x008fe60008011604 */
[----:B------:R-:W-:Y:S02]  /*64c0*/  UMOV UR4, UR7 ;  /* 0x0000000700047c82 */ /* 0x000fe40008000000 */
[----:B------:R-:W-:Y:S02]  /*64d0*/  USHF.R.U32.HI UR7, URZ, UR57, UR4 ;  /* 0x00000039ff077299 */ /* 0x000fe40008011604 */
[----:B------:R-:W-:Y:S02]  /*64e0*/  USEL UR4, UR53, UR5, !UP0 ;  /* 0x0000000535047287 */ /* 0x000fe4000c000000 */
[----:B------:R-:W-:Y:S01]  /*64f0*/  USEL UR7, UR62, UR7, !UP1 ;  /* 0x000000073e077287 */ /* 0x000fe2000c800000 */
[----:B------:R-:W-:Y:S01]  /*6500*/  UMOV UR5, UR9 ;  /* 0x0000000900057c82 */ /* 0x000fe20008000000 */
[----:B------:R-:W-:Y:S02]  /*6510*/  UIMAD.WIDE.U32 UR8, UR4, UR40, URZ ;  /* 0x00000028040872a5 */ /* 0x000fe4000f8e00ff */
[----:B------:R-:W-:Y:S03]  /*6520*/  USHF.R.U32.HI UR6, URZ, UR12, UR5 ;  /* 0x0000000cff067299 */ /* 0x000fe60008011605 */
[----:B------:R-:W-:Y:S01]  /*6530*/  UMOV UR5, UR11 ;  /* 0x0000000b00057c82 */ /* 0x000fe20008000000 */
[----:B------:R-:W-:Y:S02]  /*6540*/  UIMAD.WIDE.U32 UR10, UR7, UR40, URZ ;  /* 0x00000028070a72a5 */ /* 0x000fe4000f8e00ff */
[----:B------:R-:W-:Y:S02]  /*6550*/  USHF.R.U32.HI UR12, URZ, UR57, UR5 ;  /* 0x00000039ff0c7299 */ /* 0x000fe40008011605 */
[----:B------:R-:W-:Y:S01]  /*6560*/  USEL UR6, UR37, UR6, !UP0 ;  /* 0x0000000625067287 */ /* 0x000fe2000c000000 */
[----:B------:R-:W-:Y:S02]  /*6570*/  UMOV UR5, UR9 ;  /* 0x0000000900057c82 */ /* 0x000fe40008000000 */
[----:B------:R-:W-:Y:S01]  /*6580*/  UMOV UR10, UR11 ;  /* 0x0000000b000a7c82 */ /* 0x000fe20008000000 */
[----:B------:R-:W-:Y:S02]  /*6590*/  @UP2 USHF.R.U32.HI UR4, URZ, UR41, UR5 ;  /* 0x00000029ff042299 */ /* 0x000fe40008011605 */
[----:B------:R-:W-:Y:S02]  /*65a0*/  @UP2 USHF.R.U32.HI UR7, URZ, UR41, UR10 ;  /* 0x00000029ff072299 */ /* 0x000fe4000801160a */
[----:B------:R-:W-:Y:S02]  /*65b0*/  UIMAD UR4, UR45, UR4, URZ ;  /* 0x000000042d0472a4 */ /* 0x000fe4000f8e02ff */
        /* <DEDUP_REMOVED lines=8> */
[----:B------:R-:W-:Y:S02]  /*6640*/  USEL UR11, UR6, UR4, !UP2 ;  /* 0x00000004060b7287 */ /* 0x000fe4000d000000 */
[----:B------:R-:W-:Y:S02]  /*6650*/  UIADD3 UR8, UPT, UPT, -UR5, URZ, URZ ;  /* 0x000000ff05087290 */ /* 0x000fe4000fffe1ff */
[----:B------:R-:W-:Y:S01]  /*6660*/  UIADD3 UR10, UPT, UPT, -UR11, URZ, URZ ;  /* 0x000000ff0b0a7290 */ /* 0x000fe2000fffe1ff */
[----:B------:R-:W-:Y:S01]  /*6670*/  @!UP0 UMOV UR4, UR9 ;  /* 0x0000000900048c82 */ /* 0x000fe20008000000 */
[----:B------:R-:W-:Y:S02]  /*6680*/  UIADD3 UR9, UPT, UPT, -UR6, URZ, URZ ;  /* 0x000000ff06097290 */ /* 0x000fe4000fffe1ff */
[----:B------:R-:W-:Y:S02]  /*6690*/  @!UP0 USHF.R.U32.HI UR4, URZ, UR41, UR4 ;  /* 0x00000029ff048299 */ /* 0x000fe40008011604 */
[----:B------:R-:W-:Y:S02]  /*66a0*/  UIMAD UR10, UR45, UR10, UR6 ;  /* 0x0000000a2d0a72a4 */ /* 0x000fe4000f8e0206 */
[----:B------:R-:W-:Y:S04]  /*66b0*/  @!UP0 USEL UR4, UR5, UR4, !UP2 ;  /* 0x0000000405048287 */ /* 0x000fe8000d000000 */
[----:B------:R-:W-:Y:S02]  /*66c0*/  @!UP0 UIMAD UR10, UR7, UR10, UR4 ;  /* 0x0000000a070a82a4 */ /* 0x000fe4000f8e0204 */
[----:B------:R-:W-:Y:S02]  /*66d0*/  @!UP0 UIADD3 UR11, UPT, UPT, UR11, -UR4, URZ ;  /* 0x800000040b0b8290 */ /* 0x000fe4000fffe0ff */
[----:B------:R-:W-:Y:S02]  /*66e0*/  UIMAD UR7, UR42, UR8, UR38 ;  /* 0x000000082a0772a4 */ /* 0x000fe4000f8e0226 */
[----:B------:R-:W-:Y:S02]  /*66f0*/  @!UP0 UIMAD UR6, UR11, UR45, UR5 ;  /* 0x0000002d0b0682a4 */ /* 0x000fe4000f8e0205 */
[----:B------:R-:W-:Y:S01]  /*6700*/  UIMAD UR4, UR58, UR9, UR37 ;  /* 0x000000093a0472a4 */ /* 0x000fe2000f8e0225 */
[----:B------:R-:W-:Y:S02]  /*6710*/  @!UP0 UMOV UR5, UR10 ;  /* 0x0000000a00058c82 */ /* 0x000fe40008000000 */
[----:B------:R-:W-:Y:S02]  /*6720*/  UIMAD UR38, UR5, UR42, UR7 ;  /* 0x0000002a052672a4 */ /* 0x000fe4000f8e0207 */
[----:B------:R-:W-:Y:S11]  /*6730*/  UIMAD UR37, UR6, UR58, UR4 ;  /* 0x0000003a062572a4 */ /* 0x000ff6000f8e0204 */
[----:B------:R-:W-:Y:S01]  /*6740*/  @!UPT UIADD3 URZ, UPT, UPT, URZ, URZ, URZ ;  /* 0x000000fffffff290 */ /* 0x000fe2000fffe0ff */
.L_x_110:
[----:B-1----:R-:W-:Y:S01]  /*6750*/  UISETP.NE.AND UP0, UPT, UR39, 0x1, UPT ;  /* 0x000000012700788c */ /* 0x002fe2000bf05270 */
[----:B------:R-:W-:Y:S01]  /*6760*/  LOP3.LUT P0, RZ, R70, 0x1b0, RZ, 0xc0, !PT ;  /* 0x000001b046ff7812 */ /* 0x000fe2000780c0ff */
[----:B------:R-:W-:Y:S01]  /*6770*/  USHF.L.U32 UR50, UR16, 0x7, URZ ;  /* 0x0000000710327899 */ /* 0x000fe200080006ff */
[----:B------:R-:W-:Y:S01]  /*6780*/  BSSY.RECONVERGENT B6, `(.L_x_111) ;  /* 0x0000034000067945 */ /* 0x000fe20003800200 */
[----:B------:R-:W-:Y:S01]  /*6790*/  USHF.L.U32 UR49, UR20, 0x7, URZ ;  /* 0x0000000714317899 */ /* 0x000fe200080006ff */
[----:B------:R-:W-:Y:S06]  /*67a0*/  IADD3 R72, PT, PT, R72, 0x1, RZ ;  /* 0x0000000148487810 */ /* 0x000fec0007ffe0ff */
[----:B------:R-:W1:Y:S01]  /*67b0*/  @!UP0 LDCU.128 UR12, c[0x0][0xb10] ;  /* 0x00016200ff0c87ac */ /* 0x000e620008000c00 */
[----:B------:R-:W3:Y:S01]  /*67c0*/  @!UP0 LDCU UR5, c[0x0][0xb0c] ;  /* 0x00016180ff0587ac */ /* 0x000ee20008000800 */
[----:B------:R-:W4:Y:S01]  /*67d0*/  @!UP0 LDCU UR10, c[0x0][0xb20] ;  /* 0x00016400ff0a87ac */ /* 0x000f220008000800 */
[----:B-1----:R-:W-:Y:S02]  /*67e0*/  UIMAD.WIDE.U32 UR8, UR38, UR12, URZ ;  /* 0x0000000c260872a5 */ /* 0x002fe4000f8e00ff */
[----:B------:R-:W-:Y:S02]  /*67f0*/  UIMAD.WIDE.U32 UR6, UR37, UR15, URZ ;  /* 0x0000000f250672a5 */ /* 0x000fe4000f8e00ff */
[----:B------:R-:W-:Y:S03]  /*6800*/  @!UP0 UISETP.NE.AND UP1, UPT, UR14, 0x1, UPT ;  /* 0x000000010e00888c */ /* 0x000fe6000bf25270 */
[----:B------:R-:W-:Y:S01]  /*6810*/  @!UP0 UMOV UR4, UR9 ;  /* 0x0000000900048c82 */ /* 0x000fe20008000000 */
[----:B---3--:R-:W-:Y:S02]  /*6820*/  @!UP0 UISETP.NE.AND UP2, UPT, UR5, 0x1, UPT ;  /* 0x000000010500888c */ /* 0x008fe4000bf45270 */
[----:B------:R-:W-:Y:S01]  /*6830*/  @!UP0 USHF.R.U32.HI UR4, URZ, UR13, UR4 ;  /* 0x0000000dff048299 */ /* 0x000fe20008011604 */
[----:B------:R-:W-:Y:S02]  /*6840*/  @!UP0 UMOV UR6, UR7 ;  /* 0x0000000700068c82 */ /* 0x000fe40008000000 */
[----:B----4-:R-:W-:Y:S02]  /*6850*/  @!UP0 USHF.R.U32.HI UR6, URZ, UR10, UR6 ;  /* 0x0000000aff068299 */ /* 0x010fe40008011606 */
[----:B------:R-:W-:Y:S02]  /*6860*/  @!UP0 USEL UR7, UR38, UR4, !UP2 ;  /* 0x0000000426078287 */ /* 0x000fe4000d000000 */
[----:B------:R-:W-:Y:S04]  /*6870*/  @!UP0 USEL UR6, UR37, UR6, !UP1 ;  /* 0x0000000625068287 */ /* 0x000fe8000c800000 */
[----:B------:R-:W-:Y:S02]  /*6880*/  @!UP0 UIADD3 UR4, UPT, UPT, -UR7, UR6, URZ ;  /* 0x0000000607048290 */ /* 0x000fe4000fffe1ff */
[----:B------:R-:W-:Y:S02]  /*6890*/  @!UP0 UIADD3 UR6, UPT, UPT, UR7, -UR6, URZ ;  /* 0x8000000607068290 */ /* 0x000fe4000fffe0ff */
[----:B------:R-:W-:Y:S02]  /*68a0*/  @!UP0 UIMAD UR38, UR4, UR5, UR38 ;  /* 0x00000005042682a4 */ /* 0x000fe4000f8e0226 */
[----:B------:R-:W-:Y:S01]  /*68b0*/  @!UP0 UIMAD UR37, UR6, UR14, UR37 ;  /* 0x0000000e062582a4 */ /* 0x000fe2000f8e0225 */
[----:B------:R-:W-:Y:S11]  /*68c0*/  @!P0 BRA `(.L_x_112) ;  /* 0x00000000007c8947 */ /* 0x000ff60003800000 */
[----:B------:R-:W1:Y:S01]  /*68d0*/  LDCU.64 UR8, c[0x4][0x80] ;  /* 0x01001000ff0877ac */ /* 0x000e620008000a00 */
[----:B------:R-:W-:Y:S01]  /*68e0*/  MOV R2, 0x0 ;  /* 0x0000000000027802 */ /* 0x000fe20000000f00 */
[----:B------:R-:W-:Y:S02]  /*68f0*/  HFMA2 R12, -RZ, RZ, 0, 5.9604644775390625e-08 ;  /* 0x00000001ff0c7431 */ /* 0x000fe400000001ff */
[----:B------:R-:W-:Y:S01]  /*6900*/  IMAD.MOV.U32 R8, RZ, RZ, 0x70 ;  /* 0x00000070ff087424 */ /* 0x000fe200078e00ff */
[----:B------:R3:W4:Y:S01]  /*6910*/  LDC.64 R14, c[0x4][R2] ;  /* 0x01000000020e7b82 */ /* 0x0007220000000a00 */
[----:B------:R-:W2:Y:S01]  /*6920*/  LDCU.64 UR6, c[0x4][0x88] ;  /* 0x01001100ff0677ac */ /* 0x000ea20008000a00 */
[----:B------:R-:W-:Y:S01]  /*6930*/  IMAD.MOV.U32 R13, RZ, RZ, RZ ;  /* 0x000000ffff0d7224 */ /* 0x000fe200078e00ff */
[----:B------:R-:W2:Y:S01]  /*6940*/  LDCU.64 UR4, c[0x4][0x8] ;  /* 0x01000100ff0477ac */ /* 0x000ea20008000a00 */
[----:B-1----:R-:W-:Y:S01]  /*6950*/  MOV R5, UR9 ;  /* 0x0000000900057c02 */ /* 0x002fe20008000f00 */
[----:B------:R-:W-:Y:S01]  /*6960*/  IMAD.U32 R4, RZ, RZ, UR8 ;  /* 0x00000008ff047e24 */ /* 0x000fe2000f8e00ff */
[----:B--2---:R-:W-:Y:S01]  /*6970*/  MOV R7, UR7 ;  /* 0x0000000700077c02 */ /* 0x004fe20008000f00 */
[----:B------:R-:W-:Y:S01]  /*6980*/  IMAD.U32 R6, RZ, RZ, UR6 ;  /* 0x00000006ff067e24 */ /* 0x000fe2000f8e00ff */
[----:B------:R-:W-:Y:S01]  /*6990*/  MOV R11, UR5 ;  /* 0x00000005000b7c02 */ /* 0x000fe20008000f00 */
[----:B------:R-:W-:Y:S02]  /*69a0*/  IMAD.U32 R10, RZ, RZ, UR4 ;  /* 0x00000004ff0a7e24 */ /* 0x000fe4000f8e00ff */
[----:B------:R-:W-:Y:S07]  /*69b0*/  LEPC R20, `(.L_x_113) ;  /* 0x000000001014794e */ /* 0x000fee0000000000 */
[----:B---345:R-:W-:Y:S05]  /*69c0*/  CALL.ABS.NOINC R14 ;  /* 0x000000000e007343 */ /* 0x038fea0003c00000 */
.L_x_113:
[----:B------:R-:W1:Y:S01]  /*69d0*/  LDCU.64 UR8, c[0x4][0x80] ;  /* 0x01001000ff0877ac */ /* 0x000e620008000a00 */
[----:B------:R-:W2:Y:S01]  /*69e0*/  LDC.64 R2, c[0x4][R2] ;  /* 0x0100000002027b82 */ /* 0x000ea20000000a00 */
[----:B------:R-:W-:Y:S02]  /*69f0*/  HFMA2 R12, -RZ, RZ, 0, 5.9604644775390625e-08 ;  /* 0x00000001ff0c7431 */ /* 0x000fe400000001ff */
[----:B------:R-:W-:Y:S02]  /*6a00*/  IMAD.MOV.U32 R8, RZ, RZ, 0x70 ;  /* 0x00000070ff087424 */ /* 0x000fe400078e00ff */
[----:B------:R-:W-:Y:S01]  /*6a10*/  IMAD.MOV.U32 R13, RZ, RZ, RZ ;  /* 0x000000ffff0d7224 */ /* 0x000fe200078e00ff */
[----:B------:R-:W3:Y:S01]  /*6a20*/  LDCU.64 UR6, c[0x4][0x88] ;  /* 0x01001100ff0677ac */ /* 0x000ee20008000a00 */
[----:B------:R-:W4:Y:S01]  /*6a30*/  LDCU.64 UR4, c[0x4][0x8] ;  /* 0x01000100ff0477ac */ /* 0x000f220008000a00 */
[----:B-1----:R-:W-:Y:S02]  /*6a40*/  MOV R4, UR8 ;  /* 0x0000000800047c02 */ /* 0x002fe40008000f00 */
[----:B------:R-:W-:Y:S02]  /*6a50*/  MOV R5, UR9 ;  /* 0x0000000900057c02 */ /* 0x000fe40008000f00 */
[----:B---3--:R-:W-:Y:S01]  /*6a60*/  MOV R7, UR7 ;  /* 0x0000000700077c02 */ /* 0x008fe20008000f00 */
[----:B------:R-:W-:Y:S01]  /*6a70*/  IMAD.U32 R6, RZ, RZ, UR6 ;  /* 0x00000006ff067e24 */ /* 0x000fe2000f8e00ff */
[----:B----4-:R-:W-:Y:S01]  /*6a80*/  MOV R11, UR5 ;  /* 0x00000005000b7c02 */ /* 0x010fe20008000f00 */
[----:B------:R-:W-:Y:S02]  /*6a90*/  IMAD.U32 R10, RZ, RZ, UR4 ;  /* 0x00000004ff0a7e24 */ /* 0x000fe4000f8e00ff */
[----:B------:R-:W-:Y:S07]  /*6aa0*/  LEPC R20, `(.L_x_112) ;  /* 0x000000001014794e */ /* 0x000fee0000000000 */
[----:B--2---:R-:W-:Y:S05]  /*6ab0*/  CALL.ABS.NOINC R2 ;  /* 0x0000000002007343 */ /* 0x004fea0003c00000 */
.L_x_112:
[----:B------:R-:W-:Y:S05]  /*6ac0*/  BSYNC.RECONVERGENT B6 ;  /* 0x0000000000067941 */ /* 0x000fea0003800200 */
.L_x_111:
[----:B------:R-:W-:Y:S02]  /*6ad0*/  ISETP.NE.U32.AND P0, PT, RZ, UR60, PT ;  /* 0x0000003cff007c0c */ /* 0x000fe4000bf05070 */
[C---:B------:R-:W-:Y:S02]  /*6ae0*/  ISETP.NE.U32.AND P1, PT, R64.reuse, RZ, PT ;  /* 0x000000ff4000720c */ /* 0x040fe40003f25070 */
[----:B------:R-:W-:Y:S02]  /*6af0*/  ISETP.NE.U32.AND P4, PT, R64, RZ, PT ;  /* 0x000000ff4000720c */ /* 0x000fe40003f85070 */
[----:B------:R-:W-:Y:S02]  /*6b00*/  ISETP.NE.AND.EX P0, PT, RZ, UR61, PT, P0 ;  /* 0x0000003dff007c0c */ /* 0x000fe4000bf05300 */
[C---:B------:R-:W-:Y:S02]  /*6b10*/  ISETP.NE.AND.EX P1, PT, R65.reuse, RZ, PT, P1 ;  /* 0x000000ff4100720c */ /* 0x040fe40003f25310 */
[----:B------:R-:W-:Y:S02]  /*6b20*/  ISETP.NE.AND.EX P4, PT, R65, RZ, P0, P4 ;  /* 0x000000ff4100720c */ /* 0x000fe40000785340 */
[----:B------:R-:W-:Y:S02]  /*6b30*/  ISETP.NE.U32.AND P5, PT, R60, RZ, PT ;  /* 0x000000ff3c00720c */ /* 0x000fe40003fa5070 */
[----:B------:R-:W-:Y:S02]  /*6b40*/  ISETP.NE.U32.AND P3, PT, RZ, UR60, PT ;  /* 0x0000003cff007c0c */ /* 0x000fe4000bf65070 */
[----:B------:R-:W-:Y:S02]  /*6b50*/  PLOP3.LUT P2, PT, PT, PT, PT, 0x8, 0x80 ;  /* 0x000000000080781c */ /* 0x000fe40003f4e170 */
[----:B------:R-:W-:Y:S02]  /*6b60*/  ISETP.NE.AND.EX P5, PT, R61, RZ, PT, P5 ;  /* 0x000000ff3d00720c */ /* 0x000fe40003fa5350 */
[----:B------:R-:W-:Y:S03]  /*6b70*/  ISETP.NE.AND.EX P3, PT, RZ, UR61, PT, P3 ;  /* 0x0000003dff007c0c */ /* 0x000fe6000bf65330 */
[----:B------:R-:W-:Y:S01]  /*6b80*/  @!P4 PLOP3.LUT P2, PT, P1, PT, PT, 0x80, 0x8 ;  /* 0x000000000008c81c */ /* 0x000fe20000f4f070 */
[----:B------:R-:W-:Y:S01]  /*6b90*/  @!UPT UIADD3 URZ, UPT, UPT, URZ, URZ, URZ ;  /* 0x000000fffffff290 */ /* 0x000fe2000fffe0ff */
[----:B------:R-:W-:Y:S11]  /*6ba0*/  @!P1 BRA `(.L_x_114) ;  /* 0x0000000000309947 */ /* 0x000ff60003800000 */
[----:B------:R-:W-:Y:S01]  /*6bb0*/  ISETP.NE.U32.AND P0, PT, R62, RZ, PT ;  /* 0x000000ff3e00720c */ /* 0x000fe20003f05070 */
[----:B------:R-:W1:Y:S01]  /*6bc0*/  LDCU.64 UR4, c[0x0][0x358] ;  /* 0x00006b00ff0477ac */ /* 0x000e620008000a00 */
[----:B------:R-:W-:Y:S02]  /*6bd0*/  IMAD.MOV.U32 R66, RZ, RZ, 0x1 ;  /* 0x00000001ff427424 */ /* 0x000fe400078e00ff */
[----:B------:R-:W-:Y:S11]  /*6be0*/  ISETP.NE.AND.EX P0, PT, R63, RZ, PT, P0 ;  /* 0x000000ff3f00720c */ /* 0x000ff60003f05300 */
[----:B------:R-:W-:Y:S02]  /*6bf0*/  @!UPT UIADD3 URZ, UPT, UPT, URZ, URZ, URZ ;  /* 0x000000fffffff290 */ /* 0x000fe4000fffe0ff */
[----:B------:R-:W3:Y:S01]  /*6c00*/  @P0 LDC.64 R2, c[0x0][0x888] ;  /* 0x00022200ff020b82 */ /* 0x000ee20000000a00 */
[----:B--2---:R-:W-:Y:S04]  /*6c10*/  @P0 IMAD R0, R64, UR36, RZ ;  /* 0x0000002440000c24 */ /* 0x004fe8000f8e02ff */
[----:B---3--:R-:W-:Y:S04]  /*6c20*/  @P0 IMAD.WIDE R2, R0, 0x4, R2 ;  /* 0x0000000400020825 */ /* 0x008fe800078e0202 */
[----:B------:R-:W-:Y:S01]  /*6c30*/  HFMA2 R0, -RZ, RZ, 0, 5.9604644775390625e-08 ;  /* 0x00000001ff007431 */ /* 0x000fe200000001ff */
[----:B-1---5:R1:W5:Y:S04]  /*6c40*/  @P0 LDG.E R27, desc[UR4][R2.64] ;  /* 0x00000004021b0981 */ /* 0x022368000c1e1900 */
[----:B------:R-:W-:Y:S01]  /*6c50*/  @!P0 PRMT R66, R0, 0x7610, R66 ;  /* 0x0000761000428816 */ /* 0x000fe20000000042 */
[----:B-1----:R-:W3:Y:S06]  /*6c60*/  @!P0 LDC R27, c[0x0][0x880] ;  /* 0x00022000ff1b8b82 */ /* 0x002eec0000000800 */
.L_x_114:
[----:B------:R-:W-:Y:S05]  /*6c70*/  @!P5 BRA `(.L_x_115) ;  /* 0x000000000024d947 */ /* 0x000fea0003800000 */
[----:B------:R-:W-:Y:S01]  /*6c80*/  ISETP.NE.U32.AND P0, PT, R42, RZ, PT ;  /* 0x000000ff2a00720c */ /* 0x000fe20003f05070 */
[----:B------:R-:W1:Y:S03]  /*6c90*/  LDCU.64 UR4, c[0x0][0x358] ;  /* 0x00006b00ff0477ac */ /* 0x000e660008000a00 */
[----:B------:R-:W-:Y:S11]  /*6ca0*/  ISETP.NE.AND.EX P0, PT, R43, RZ, PT, P0 ;  /* 0x000000ff2b00720c */ /* 0x000ff60003f05300 */
[----:B------:R-:W-:Y:S02]  /*6cb0*/  @!UPT UIADD3 URZ, UPT, UPT, URZ, URZ, URZ ;  /* 0x000000fffffff290 */ /* 0x000fe4000fffe0ff */
[----:B------:R-:W4:Y:S01]  /*6cc0*/  @P0 LDC.64 R2, c[0x0][0x8a8] ;  /* 0x00022a00ff020b82 */ /* 0x000f220000000a00 */
[----:B--2---:R-:W-:Y:S04]  /*6cd0*/  @P0 IMAD R0, R60, UR36, RZ ;  /* 0x000000243c000c24 */ /* 0x004fe8000f8e02ff */
[----:B----4-:R-:W-:Y:S05]  /*6ce0*/  @P0 IMAD.WIDE R2, R0, 0x4, R2 ;  /* 0x0000000400020825 */ /* 0x010fea00078e0202 */
[----:B-1---5:R1:W5:Y:S02]  /*6cf0*/  @P0 LDG.E R24, desc[UR4][R2.64] ;  /* 0x0000000402180981 */ /* 0x022364000c1e1900 */
[----:B-1----:R-:W4:Y:S02]  /*6d00*/  @!P0 LDC R24, c[0x0][0x8a0] ;  /* 0x00022800ff188b82 */ /* 0x002f240000000800 */
.L_x_115:
[----:B---3-5:R-:W-:Y:S01]  /*6d10*/  FSETP.NEU.AND P0, PT, R27, RZ, PT ;  /* 0x000000ff1b00720b */ /* 0x028fe20003f0d000 */
[----:B------:R-:W-:Y:S01]  /*6d20*/  BSSY B1, `(.L_x_116) ;  /* 0x0000037000017945 */ /* 0x000fe20003800000 */
[----:B------:R-:W-:Y:S01]  /*6d30*/  SEL R3, RZ, 0xffffffff, P3 ;  /* 0xffffffffff037807 */ /* 0x000fe20001800000 */
[----:B------:R-:W-:Y:S01]  /*6d40*/  IMAD.MOV.U32 R85, RZ, RZ, 0x1 ;  /* 0x00000001ff557424 */ /* 0x000fe200078e00ff */
[----:B------:R-:W-:Y:S01]  /*6d50*/  @!P4 LOP3.LUT P3, RZ, R66, 0xff, RZ, 0xc0, !PT ;  /* 0x000000ff42ffc812 */ /* 0x000fe2000786c0ff */
[C---:B------:R-:W-:Y:S01]  /*6d60*/  IMAD R25, R22.reuse, 0x80, R23 ;  /* 0x0000008016197824 */ /* 0x040fe200078e0217 */
[----:B------:R-:W-:Y:S01]  /*6d70*/  @!P4 SEL R2, RZ, 0xffffffff, P0 ;  /* 0xffffffffff02c807 */ /* 0x000fe20000000000 */
[----:B------:R-:W-:Y:S01]  /*6d80*/  IMAD R73, R79, -0x10, R77 ;  /* 0xfffffff04f497824 */ /* 0x000fe200078e024d */
[----:B------:R-:W-:Y:S01]  /*6d90*/  LEA R83, R22, UR43, 0x3 ;  /* 0x0000002b16537c11 */ /* 0x000fe2000f8e18ff */
[----:B------:R-:W-:Y:S01]  /*6da0*/  IMAD.MOV.U32 R84, RZ, RZ, RZ ;  /* 0x000000ffff547224 */ /* 0x000fe200078e00ff */
[----:B------:R-:W-:Y:S02]  /*6db0*/  @P2 SEL R2, R3, R2, !P3 ;  /* 0x0000000203022207 */ /* 0x000fe40005800000 */
[----:B------:R-:W-:Y:S02]  /*6dc0*/  CS2R R46, SRZ ;  /* 0x00000000002e7805 */ /* 0x000fe4000001ff00 */
[----:B--2---:R-:W-:Y:S02]  /*6dd0*/  SHF.L.U32 R0, R75, 0x1f, RZ ;  /* 0x0000001f4b007819 */ /* 0x004fe400000006ff */
[----:B------:R-:W-:Y:S02]  /*6de0*/  CS2R R44, SRZ ;  /* 0x00000000002c7805 */ /* 0x000fe4000001ff00 */
[----:B------:R-:W-:Y:S02]  /*6df0*/  @!P4 LOP3.LUT R2, R2, 0x1, RZ, 0xc0, !PT ;  /* 0x000000010202c812 */ /* 0x000fe400078ec0ff */
[----:B------:R-:W-:Y:S02]  /*6e00*/  CS2R R50, SRZ ;  /* 0x0000000000327805 */ /* 0x000fe4000001ff00 */
[----:B------:R-:W-:Y:S02]  /*6e10*/  CS2R R48, SRZ ;  /* 0x0000000000307805 */ /* 0x000fe4000001ff00 */
[----:B------:R-:W-:Y:S02]  /*6e20*/  CS2R R54, SRZ ;  /* 0x0000000000367805 */ /* 0x000fe4000001ff00 */
[----:B------:R-:W-:Y:S02]  /*6e30*/  ISETP.NE.U32.OR P5, PT, R2, 0x1, P4 ;  /* 0x000000010200780c */ /* 0x000fe400027a5470 */
[----:B------:R-:W-:Y:S02]  /*6e40*/  CS2R R52, SRZ ;  /* 0x0000000000347805 */ /* 0x000fe4000001ff00 */
[----:B------:R-:W-:Y:S02]  /*6e50*/  LOP3.LUT P4, R71, R66, 0xff, RZ, 0xc0, !PT ;  /* 0x000000ff42477812 */ /* 0x000fe4000788c0ff */
[----:B------:R-:W-:Y:S02]  /*6e60*/  CS2R R58, SRZ ;  /* 0x00000000003a7805 */ /* 0x000fe4000001ff00 */
[----:B------:R-:W-:Y:S02]  /*6e70*/  SEL R2, RZ, 0xffffffff, P0 ;  /* 0xffffffffff027807 */ /* 0x000fe40000000000 */
[----:B------:R-:W-:Y:S02]  /*6e80*/  CS2R R56, SRZ ;  /* 0x0000000000387805 */ /* 0x000fe4000001ff00 */
[----:B------:R-:W-:Y:S02]  /*6e90*/  P2R R82, PR, RZ, 0x20 ;  /* 0x00000020ff527803 */ /* 0x000fe40000000000 */
[----:B------:R-:W-:Y:S04]  /*6ea0*/  @P1 SEL R2, R3, R2, !P4 ;  /* 0x0000000203021207 */ /* 0x000fe80006000000 */
[----:B------:R-:W-:Y:S02]  /*6eb0*/  LOP3.LUT R2, R2, 0x1, RZ, 0xc0, !PT ;  /* 0x0000000102027812 */ /* 0x000fe400078ec0ff */
[----:B------:R-:W-:Y:S02]  /*6ec0*/  @P5 SHF.L.U32 R4, RZ, 0x1f, RZ ;  /* 0x0000001fff045819 */ /* 0x000fe400000006ff */
[----:B------:R-:W-:Y:S02]  /*6ed0*/  ISETP.NE.U32.AND P0, PT, R2, 0x1, PT ;  /* 0x000000010200780c */ /* 0x000fe40003f05070 */
[----:B------:R-:W1:Y:S02]  /*6ee0*/  @P5 SYNCS.PHASECHK.TRANS64.TRYWAIT P3, [UR43+0x80], R4 ;  /* 0x00008004ff0055a7 */ /* 0x000e64000806112b */
[----:B------:R-:W-:Y:S01]  /*6ef0*/  P2R R86, PR, RZ, 0x1 ;  /* 0x00000001ff567803 */ /* 0x000fe20000000000 */
[----:B------:R2:W3:Y:S01]  /*6f00*/  SYNCS.PHASECHK.TRANS64.TRYWAIT P2, [R83+URZ+0xf0], R0 ;  /* 0x0000f000530075a7 */ /* 0x0004e200080411ff */
[----:B-1----:R-:W-:Y:S01]  /*6f10*/  @P5 SEL R85, RZ, 0x1, !P3 ;  /* 0x00000001ff555807 */ /* 0x002fe20005800000 */
[----:B--2---:R-:W-:Y:S06]  /*6f20*/  @!P5 BRA `(.L_x_117) ;  /* 0x000000000058d947 */ /* 0x004fec0003800000 */
[----:B------:R-:W-:Y:S01]  /*6f30*/  IMAD.MOV.U32 R47, RZ, RZ, RZ ;  /* 0x000000ffff2f7224 */ /* 0x000fe200078e00ff */
[----:B------:R-:W-:Y:S01]  /*6f40*/  ISETP.NE.AND P0, PT, R85, RZ, PT ;  /* 0x000000ff5500720c */ /* 0x000fe20003f05270 */
[----:B------:R-:W-:Y:S01]  /*6f50*/  BSSY B0, `(.L_x_118) ;  /* 0x000000c000007945 */ /* 0x000fe20003800000 */
[----:B------:R-:W-:Y:S02]  /*6f60*/  CS2R R58, SRZ ;  /* 0x00000000003a7805 */ /* 0x000fe4000001ff00 */
[----:B------:R-:W-:Y:S02]  /*6f70*/  CS2R R56, SRZ ;  /* 0x0000000000387805 */ /* 0x000fe4000001ff00 */
[----:B------:R-:W-:Y:S02]  /*6f80*/  CS2R R54, SRZ ;  /* 0x0000000000367805 */ /* 0x000fe4000001ff00 */
[----:B------:R-:W-:Y:S02]  /*6f90*/  CS2R R52, SRZ ;  /* 0x0000000000347805 */ /* 0x000fe4000001ff00 */
[----:B------:R-:W-:Y:S02]  /*6fa0*/  CS2R R50, SRZ ;  /* 0x0000000000327805 */ /* 0x000fe4000001ff00 */
[----:B------:R-:W-:Y:S02]  /*6fb0*/  CS2R R48, SRZ ;  /* 0x0000000000307805 */ /* 0x000fe4000001ff00 */
[----:B------:R-:W-:Y:S01]  /*6fc0*/  CS2R R44, SRZ ;  /* 0x00000000002c7805 */ /* 0x000fe2000001ff00 */
[----:B------:R-:W-:Y:S06]  /*6fd0*/  @P0 BRA `(.L_x_119) ;  /* 0x00000000000c0947 */ /* 0x000fec0003800000 */
[----:B------:R-:W-:Y:S04]  /*6fe0*/  SHF.L.U32 R3, RZ, 0x1f, RZ ;  /* 0x0000001fff037819 */ /* 0x000fe800000006ff */
[----:B------:R-:W1:Y:S02]  /*6ff0*/  SYNCS.PHASECHK.TRANS64.TRYWAIT P0, [UR43+0x80], R3 ;  /* 0x00008003ff0075a7 */ /* 0x000e64000800112b */
[----:B-1----:R-:W-:Y:S05]  /*7000*/  @!P0 BRA `(.L_x_120) ;  /* 0x0000005c00208947 */ /* 0x002fea0003800000 */
.L_x_119:
[----:B------:R-:W-:Y:S05]  /*7010*/  BSYNC B0 ;  /* 0x0000000000007941 */ /* 0x000fea0003800000 */
.L_x_118:
[----:B------:R-:W-:Y:S01]  /*7020*/  ISETP.NE.AND P0, PT, R86, RZ, PT ;  /* 0x000000ff5600720c */ /* 0x000fe20003f05270 */
[----:B------:R-:W-:Y:S11]  /*7030*/  HFMA2 R84, -RZ, RZ, 0, 5.9604644775390625e-08 ;  /* 0x00000001ff547431 */ /* 0x000ff600000001ff */
[----:B------:R-:W-:Y:S01]  /*7040*/  @!UPT UIADD3 URZ, UPT, UPT, URZ, URZ, URZ ;  /* 0x000000fffffff290 */ /* 0x000fe2000fffe0ff */
[----:B------:R2:W1:Y:S04]  /*7050*/  @P0 LDS.128 R56, [R78] ;  /* 0x000000004e380984 */ /* 0x0004680000000c00 */
[----:B------:R2:W1:Y:S04]  /*7060*/  @P0 LDS.128 R52, [R77+0x10] ;  /* 0x000010004d340984 */ /* 0x0004680000000c00 */
[----:B------:R2:W1:Y:S04]  /*7070*/  @P0 LDS.128 R48, [R76+0x20] ;  /* 0x000020004c300984 */ /* 0x0004680000000c00 */
[----:B------:R2:W1:Y:S02]  /*7080*/  @P0 LDS.128 R44, [R73+0x30] ;  /* 0x00003000492c0984 */ /* 0x0004640000000c00 */
.L_x_117:
[----:B------:R-:W-:Y:S05]  /*7090*/  BSYNC B1 ;  /* 0x0000000000017941 */ /* 0x000fea0003800000 */
.L_x_116:
[----:B-1----:R-:W-:Y:S04]  /*70a0*/  SHF.R.U32.HI R2, RZ, 0x15, R25 ;  /* 0x00000015ff027819 */ /* 0x002fe80000011619 */
[----:B------:R-:W-:Y:S01]  /*70b0*/  LOP3.LUT P0, RZ, R2, 0x3, R67, 0x48, !PT ;  /* 0x0000000302ff7812 */ /* 0x000fe20007804843 */
[----:B------:R-:W-:Y:S01]  /*70c0*/  @!UPT UIADD3 URZ, UPT, UPT, URZ, URZ, URZ ;  /* 0x000000fffffff290 */ /* 0x000fe2000fffe0ff */
[----:B---3--:R-:W-:Y:S11]  /*70d0*/  @P2 BRA `(.L_x_121) ;  /* 0x0000000000082947 */ /* 0x008ff60003800000 */
[----:B------:R-:W1:Y:S02]  /*70e0*/  SYNCS.PHASECHK.TRANS64.TRYWAIT P1, [R83+URZ+0xf0], R0 ;  /* 0x0000f000530075a7 */ /* 0x000e6400080211ff */
[----:B-1----:R-:W-:Y:S05]  /*70f0*/  @!P1 BRA `(.L_x_122) ;  /* 0x0000005800fc9947 */ /* 0x002fea0003800000 */
.L_x_121:
[----:B------:R-:W-:Y:S05]  /*7100*/  @!P0 BRA `(.L_x_123) ;  /* 0x0000000000408947 */ /* 0x000fea0003800000 */
[----:B------:R-:W3:Y:S01]  /*7110*/  LDCU.64 UR8, c[0x4][0x70] ;  /* 0x01000e00ff0877ac */ /* 0x000ee20008000a00 */
[----:B------:R-:W-:Y:S01]  /*7120*/  MOV R3, 0x0 ;  /* 0x0000000000037802 */ /* 0x000fe20000000f00 */
[----:B------:R-:W-:Y:S02]  /*7130*/  HFMA2 R12, -RZ, RZ, 0, 5.9604644775390625e-08 ;  /* 0x00000001ff0c7431 */ /* 0x000fe400000001ff */
[----:B------:R-:W-:Y:S02]  /*7140*/  IMAD.MOV.U32 R8, RZ, RZ, 0x192 ;  /* 0x00000192ff087424 */ /* 0x000fe400078e00ff */
[----:B------:R-:W-:Y:S01]  /*7150*/  IMAD.MOV.U32 R13, RZ, RZ, RZ ;  /* 0x000000ffff0d7224 */ /* 0x000fe200078e00ff */
[----:B------:R-:W5:Y:S01]  /*7160*/  LDCU.64 UR6, c[0x4][0x78] ;  /* 0x01000f00ff0677ac */ /* 0x000f620008000a00 */
[----:B------:R-:W1:Y:S01]  /*7170*/  LDC.64 R2, c[0x4][R3] ;  /* 0x0100000003027b82 */ /* 0x000e620000000a00 */
[----:B------:R-:W2:Y:S01]  /*7180*/  LDCU.64 UR4, c[0x4][0x10] ;  /* 0x01000200ff0477ac */ /* 0x000ea20008000a00 */
[----:B---3--:R-:W-:Y:S01]  /*7190*/  MOV R5, UR9 ;  /* 0x0000000900057c02 */ /* 0x008fe20008000f00 */
[----:B------:R-:W-:Y:S01]  /*71a0*/  IMAD.U32 R4, RZ, RZ, UR8 ;  /* 0x00000008ff047e24 */ /* 0x000fe2000f8e00ff */
[----:B-----5:R-:W-:Y:S01]  /*71b0*/  MOV R7, UR7 ;  /* 0x0000000700077c02 */ /* 0x020fe20008000f00 */
[----:B------:R-:W-:Y:S01]  /*71c0*/  IMAD.U32 R6, RZ, RZ, UR6 ;  /* 0x00000006ff067e24 */ /* 0x000fe2000f8e00ff */
[----:B--2---:R-:W-:Y:S01]  /*71d0*/  MOV R11, UR5 ;  /* 0x00000005000b7c02 */ /* 0x004fe20008000f00 */
[----:B------:R-:W-:Y:S02]  /*71e0*/  IMAD.U32 R10, RZ, RZ, UR4 ;  /* 0x00000004ff0a7e24 */ /* 0x000fe4000f8e00ff */
[----:B------:R-:W-:Y:S07]  /*71f0*/  LEPC R20, `(.L_x_123) ;  /* 0x000000001014794e */ /* 0x000fee0000000000 */
[----:B-1--4-:R-:W-:Y:S05]  /*7200*/  CALL.ABS.NOINC R2 ;  /* 0x0000000002007343 */ /* 0x012fea0003c00000 */
.L_x_123:
[----:B------:R-:W-:Y:S01]  /*7210*/  LOP3.LUT R20, R56, 0xffffe000, RZ, 0xc0, !PT ;  /* 0xffffe00038147812 */ /* 0x000fe200078ec0ff */
[----:B------:R-:W-:Y:S05]  /*7220*/  WARPSYNC.ALL ;  /* 0x0000000000007948 */ /* 0x000fea0003800000 */
[----:B------:R-:W-:Y:S01]  /*7230*/  R2UR UR4, R25 ;  /* 0x00000000190472ca */ /* 0x000fe200000e0000 */
[----:B------:R-:W-:Y:S01]  /*7240*/  BSSY.RECONVERGENT B0, `(.L_x_124) ;  /* 0x0000058000007945 */ /* 0x000fe20003800200 */
[----:B------:R-:W-:Y:S02]  /*7250*/  LOP3.LUT R21, R57, 0xffffe000, RZ, 0xc0, !PT ;  /* 0xffffe00039157812 */ /* 0x000fe400078ec0ff */
[----:B------:R-:W-:Y:S02]  /*7260*/  LOP3.LUT R26, R58, 0xffffe000, RZ, 0xc0, !PT ;  /* 0xffffe0003a1a7812 */ /* 0x000fe400078ec0ff */
[----:B------:R-:W-:Y:S02]  /*7270*/  LOP3.LUT R33, R52, 0xffffe000, RZ, 0xc0, !PT ;  /* 0xffffe00034217812 */ /* 0x000fe400078ec0ff */
[----:B------:R-:W-:Y:S05]  /*7280*/  ISETP.NE.AND P0, PT, R80, RZ, PT ;  /* 0x000000ff5000720c */ /* 0x000fea0003f05270 */
[----:B------:R-:W1:Y:S02]  /*7290*/  LDTM.x16 R4, tmem[UR4] ;  /* 0x00000004000479ee */ /* 0x000e640008240000 */
[C---:B-1--4-:R-:W-:Y:S01]  /*72a0*/  FMUL R0, R24.reuse, R4 ;  /* 0x0000000418007220 */ /* 0x052fe20000400000 */
[C---:B------:R-:W-:Y:S01]  /*72b0*/  FMUL R2, R24.reuse, R5 ;  /* 0x0000000518027220 */ /* 0x040fe20000400000 */
[C---:B------:R-:W-:Y:S01]  /*72c0*/  FMUL R3, R24.reuse, R6 ;  /* 0x0000000618037220 */ /* 0x040fe20000400000 */
[----:B------:R-:W-:Y:S01]  /*72d0*/  FMUL R7, R24, R7 ;  /* 0x0000000718077220 */ /* 0x000fe20000400000 */
[----:B------:R-:W-:Y:S01]  /*72e0*/  FFMA R28, R27, R20, R0 ;  /* 0x000000141b1c7223 */ /* 0x000fe20000000000 */
[----:B------:R-:W-:Y:S01]  /*72f0*/  LOP3.LUT R20, R59, 0xffffe000, RZ, 0xc0, !PT ;  /* 0xffffe0003b147812 */ /* 0x000fe200078ec0ff */
[C---:B------:R-:W-:Y:S01]  /*7300*/  FFMA R29, R27.reuse, R21, R2 ;  /* 0x000000151b1d7223 */ /* 0x040fe20000000002 */
[----:B------:R-:W-:Y:S01]  /*7310*/  LOP3.LUT R21, R54, 0xffffe000, RZ, 0xc0, !PT ;  /* 0xffffe00036157812 */ /* 0x000fe200078ec0ff */
[----:B------:R-:W-:Y:S01]  /*7320*/  FFMA R30, R27, R26, R3 ;  /* 0x0000001a1b1e7223 */ /* 0x000fe20000000003 */
[----:B------:R-:W-:Y:S01]  /*7330*/  LOP3.LUT R26, R53, 0xffffe000, RZ, 0xc0, !PT ;  /* 0xffffe000351a7812 */ /* 0x000fe200078ec0ff */
[----:B------:R-:W-:Y:S01]  /*7340*/  FFMA R31, R27, R20, R7 ;  /* 0x000000141b1f7223 */ /* 0x000fe20000000007 */
[----:B------:R-:W-:Y:S01]  /*7350*/  LOP3.LUT R20, R55, 0xffffe000, RZ, 0xc0, !PT ;  /* 0xffffe00037147812 */ /* 0x000fe200078ec0ff */
[C---:B------:R-:W-:Y:S01]  /*7360*/  FMUL R4, R24.reuse, R8 ;  /* 0x0000000818047220 */ /* 0x040fe20000400000 */
[----:B------:R-:W-:Y:S01]  /*7370*/  F2FP.TF32.F32.PACK_B R28, R28 ;  /* 0x0000001cff1c723e */ /* 0x000fe200024050ff */
[C---:B------:R-:W-:Y:S01]  /*7380*/  FMUL R5, R24.reuse, R9 ;  /* 0x0000000918057220 */ /* 0x040fe20000400000 */
[----:B------:R-:W-:Y:S01]  /*7390*/  F2FP.TF32.F32.PACK_B R29, R29 ;  /* 0x0000001dff1d723e */ /* 0x000fe200024050ff */
[C---:B------:R-:W-:Y:S01]  /*73a0*/  FMUL R6, R24.reuse, R10 ;  /* 0x0000000a18067220 */ /* 0x040fe20000400000 */
[----:B------:R-:W-:Y:S01]  /*73b0*/  FMUL R11, R24, R11 ;  /* 0x0000000b180b7220 */ /* 0x000fe20000400000 */
[----:B------:R-:W-:Y:S01]  /*73c0*/  F2FP.TF32.F32.PACK_B R30, R30 ;  /* 0x0000001eff1e723e */ /* 0x000fe200024050ff */
[C---:B------:R-:W-:Y:S01]  /*73d0*/  FFMA R4, R27.reuse, R33, R4 ;  /* 0x000000211b047223 */ /* 0x040fe20000000004 */
[----:B------:R-:W-:Y:S01]  /*73e0*/  F2FP.TF32.F32.PACK_B R31, R31 ;  /* 0x0000001fff1f723e */ /* 0x000fe200024050ff */
[C---:B------:R-:W-:Y:S01]  /*73f0*/  FFMA R5, R27.reuse, R26, R5 ;  /* 0x0000001a1b057223 */ /* 0x040fe20000000005 */
[C---:B------:R-:W-:Y:S01]  /*7400*/  FFMA R6, R27.reuse, R21, R6 ;  /* 0x000000151b067223 */ /* 0x040fe20000000006 */
[----:B------:R-:W-:Y:S01]  /*7410*/  FFMA R7, R27, R20, R11 ;  /* 0x000000141b077223 */ /* 0x000fe2000000000b */
[----:B------:R-:W-:Y:S01]  /*7420*/  LOP3.LUT R33, R48, 0xffffe000, RZ, 0xc0, !PT ;  /* 0xffffe00030217812 */ /* 0x000fe200078ec0ff */
[----:B------:R1:W-:Y:S01]  /*7430*/  STS.128 [R78], R28 ;  /* 0x0000001c4e007388 */ /* 0x0003e20000000c00 */
[----:B------:R-:W-:Y:S01]  /*7440*/  LOP3.LUT R26, R49, 0xffffe000, RZ, 0xc0, !PT ;  /* 0xffffe000311a7812 */ /* 0x000fe200078ec0ff */
[C---:B------:R-:W-:Y:S01]  /*7450*/  FMUL R8, R24.reuse, R12 ;  /* 0x0000000c18087220 */ /* 0x040fe20000400000 */
[----:B------:R-:W-:Y:S01]  /*7460*/  FMUL R9, R24, R13 ;  /* 0x0000000d18097220 */ /* 0x000fe20000400000 */
[----:B------:R-:W-:Y:S01]  /*7470*/  LOP3.LUT R21, R50, 0xffffe000, RZ, 0xc0, !PT ;  /* 0xffffe00032157812 */ /* 0x000fe200078ec0ff */
[C---:B------:R-:W-:Y:S01]  /*7480*/  FMUL R10, R24.reuse, R14 ;  /* 0x0000000e180a7220 */ /* 0x040fe20000400000 */
[----:B------:R-:W-:Y:S01]  /*7490*/  LOP3.LUT R20, R51, 0xffffe000, RZ, 0xc0, !PT ;  /* 0xffffe00033147812 */ /* 0x000fe200078ec0ff */
[----:B------:R-:W-:Y:S01]  /*74a0*/  FMUL R15, R24, R15 ;  /* 0x0000000f180f7220 */ /* 0x000fe20000400000 */
[----:B------:R-:W-:Y:S01]  /*74b0*/  F2FP.TF32.F32.PACK_B R4, R4 ;  /* 0x00000004ff04723e */ /* 0x000fe200024050ff */
[C---:B------:R-:W-:Y:S01]  /*74c0*/  FFMA R8, R27.reuse, R33, R8 ;  /* 0x000000211b087223 */ /* 0x040fe20000000008 */
[----:B------:R-:W-:Y:S01]  /*74d0*/  F2FP.TF32.F32.PACK_B R5, R5 ;  /* 0x00000005ff05723e */ /* 0x000fe200024050ff */
[C---:B------:R-:W-:Y:S01]  /*74e0*/  FFMA R9, R27.reuse, R26, R9 ;  /* 0x0000001a1b097223 */ /* 0x040fe20000000009 */
[----:B------:R-:W-:Y:S01]  /*74f0*/  F2FP.TF32.F32.PACK_B R6, R6 ;  /* 0x00000006ff06723e */ /* 0x000fe200024050ff */
[C---:B------:R-:W-:Y:S01]  /*7500*/  FFMA R10, R27.reuse, R21, R10 ;  /* 0x000000151b0a7223 */ /* 0x040fe2000000000a */
[----:B------:R-:W-:Y:S01]  /*7510*/  F2FP.TF32.F32.PACK_B R7, R7 ;  /* 0x00000007ff07723e */ /* 0x000fe200024050ff */
[----:B------:R-:W-:Y:S01]  /*7520*/  FFMA R11, R27, R20, R15 ;  /* 0x000000141b0b7223 */ /* 0x000fe2000000000f */
[----:B------:R-:W-:Y:S01]  /*7530*/  LOP3.LUT R33, R44, 0xffffe000, RZ, 0xc0, !PT ;  /* 0xffffe0002c217812 */ /* 0x000fe200078ec0ff */
[C---:B------:R-:W-:Y:S01]  /*7540*/  FMUL R12, R24.reuse, R16 ;  /* 0x00000010180c7220 */ /* 0x040fe20000400000 */
[----:B------:R-:W-:Y:S01]  /*7550*/  LOP3.LUT R26, R45, 0xffffe000, RZ, 0xc0, !PT ;  /* 0xffffe0002d1a7812 */ /* 0x000fe200078ec0ff */
[----:B------:R1:W-:Y:S01]  /*7560*/  STS.128 [R77+0x10], R4 ;  /* 0x000010044d007388 */ /* 0x0003e20000000c00 */
        /* <DEDUP_REMOVED lines=13> */
[----:B------:R-:W-:Y:S02]  /*7640*/  F2FP.TF32.F32.PACK_B R12, R12 ;  /* 0x0000000cff0c723e */ /* 0x000fe400024050ff */
[----:B------:R-:W-:Y:S01]  /*7650*/  F2FP.TF32.F32.PACK_B R13, R13 ;  /* 0x0000000dff0d723e */ /* 0x000fe200024050ff */
[----:B------:R1:W-:Y:S01]  /*7660*/  STS.128 [R76+0x20], R8 ;  /* 0x000020084c007388 */ /* 0x0003e20000000c00 */
[----:B------:R-:W-:Y:S02]  /*7670*/  F2FP.TF32.F32.PACK_B R14, R14 ;  /* 0x0000000eff0e723e */ /* 0x000fe400024050ff */
[----:B------:R-:W-:Y:S05]  /*7680*/  F2FP.TF32.F32.PACK_B R15, R15 ;  /* 0x0000000fff0f723e */ /* 0x000fea00024050ff */
[----:B------:R1:W-:Y:S01]  /*7690*/  STS.128 [R73+0x30], R12 ;  /* 0x0000300c49007388 */ /* 0x0003e20000000c00 */
[----:B------:R-:W-:Y:S01]  /*76a0*/  @!PT LDS RZ, [RZ] ;  /* 0x00000000fffff984 */ /* 0x000fe20000000800 */
[----:B------:R-:W-:Y:S01]  /*76b0*/  @!PT LDS RZ, [RZ] ;  /* 0x00000000fffff984 */ /* 0x000fe20000000800 */
[----:B------:R-:W-:Y:S01]  /*76c0*/  @!PT LDS RZ, [RZ] ;  /* 0x00000000fffff984 */ /* 0x000fe20000000800 */
[----:B------:R-:W-:Y:S01]  /*76d0*/  @!PT LDS RZ, [RZ] ;  /* 0x00000000fffff984 */ /* 0x000fe20000000800 */
[----:B------:R3:W-:Y:S07]  /*76e0*/  MEMBAR.ALL.CTA ;  /* 0x0000000000007992 */ /* 0x0007ee0000008000 */
[----:B---3--:R-:W3:Y:S02]  /*76f0*/  FENCE.VIEW.ASYNC.S ;  /* 0x00000000000073c6 */ /* 0x008ee40000000000 */
[----:B---3--:R-:W-:Y:S06]  /*7700*/  BAR.SYNC.DEFER_BLOCKING 0x1, 0x80 ;  /* 0x0042000000007b1d */ /* 0x008fec0000010000 */
[----:B------:R-:W-:Y:S05]  /*7710*/  @P0 BRA `(.L_x_125) ;  /* 0x0000000000280947 */ /* 0x000fea0003800000 */
[----:B------:R-:W-:Y:S01]  /*7720*/  UIADD3 UR4, UPT, UPT, UR43, 0x200, URZ ;  /* 0x000002002b047890 */ /* 0x000fe2000fffe0ff */
[----:B------:R-:W-:Y:S05]  /*7730*/  UMOV UR51, UR36 ;  /* 0x0000002400337c82 */ /* 0x000fea0008000000 */
[----:B------:R-:W-:Y:S01]  /*7740*/  MOV R70, UR4 ;  /* 0x0000000400467c02 */ /* 0x000fe20008000f00 */
[----:B------:R-:W-:Y:S03]  /*7750*/  UIADD3 UR4, UP0, UPT, UR54, 0x680, URZ ;  /* 0x0000068036047890 */ /* 0x000fe6000ff1e0ff */
[----:B------:R-:W-:Y:S01]  /*7760*/  R2UR UR48, R70 ;  /* 0x00000000463072ca */ /* 0x000fe200000e0000 */
[----:B------:R-:W-:Y:S11]  /*7770*/  UIADD3.X UR5, UPT, UPT, URZ, UR55, URZ, UP0, !UPT ;  /* 0x00000037ff057290 */ /* 0x000ff600087fe4ff */
[----:B------:R-:W-:Y:S01]  /*7780*/  @!UPT UIADD3 URZ, UPT, UPT, URZ, URZ, URZ ;  /* 0x000000fffffff290 */ /* 0x000fe2000fffe0ff */
[----:B------:R3:W-:Y:S01]  /*7790*/  UTMASTG.3D [UR48], [UR4] ;  /* 0x00000030040073b5 */ /* 0x0007e20008010000 */
[----:B------:R0:W-:Y:S01]  /*77a0*/  UTMACMDFLUSH ;  /* 0x00000000000079b7 */ /* 0x0001e20000000000 */
[----:B---3--:R-:W-:Y:S04]  /*77b0*/  DEPBAR.LE SB0, 0x1 ;  /* 0x000080400000791a */ /* 0x008fe80000000000 */
.L_x_125:
[----:B------:R-:W-:Y:S05]  /*77c0*/  BSYNC.RECONVERGENT B0 ;  /* 0x0000000000007941 */ /* 0x000fea0003800200 */
.L_x_124:
[----:B------:R-:W-:Y:S01]  /*77d0*/  BAR.SYNC.DEFER_BLOCKING 0x1, 0x80 ;  /* 0x0042000000007b1d */ /* 0x000fe20000010000 */
[----:B------:R-:W-:Y:S01]  /*77e0*/  ISETP.NE.AND P1, PT, R82, RZ, PT ;  /* 0x000000ff5200720c */ /* 0x000fe20003f25270 */
[----:B------:R-:W-:Y:S01]  /*77f0*/  UISETP.NE.AND UP0, UPT, UR52, URZ, UPT ;  /* 0x000000ff3400728c */ /* 0x000fe2000bf05270 */
[----:B------:R-:W-:Y:S11]  /*7800*/  LEA R3, R84, UR43, 0x3 ;  /* 0x0000002b54037c11 */ /* 0x000ff6000f8e18ff */
[----:B-1----:R-:W-:Y:S01]  /*7810*/  @P1 SHF.L.U32 R4, RZ, 0x1f, RZ ;  /* 0x0000001fff041819 */ /* 0x002fe200000006ff */
[----:B------:R-:W-:Y:S06]  /*7820*/  BRA.U !UP0, `(.L_x_126) ;  /* 0x0000000108247547 */ /* 0x000fec000b800000 */
[----:B------:R-:W1:Y:S01]  /*7830*/  S2R R0, SR_CgaCtaId ;  /* 0x0000000000007919 */ /* 0x000e620000008800 */
[----:B------:R-:W-:Y:S01]  /*7840*/  IMAD.U32 R2, RZ, RZ, UR47 ;  /* 0x0000002fff027e24 */ /* 0x000fe2000f8e00ff */
[----:B------:R-:W-:Y:S04]  /*7850*/  UIADD3 UR4, UPT, UPT, UR47, 0x1, URZ ;  /* 0x000000012f047890 */ /* 0x000fe8000fffe0ff */
[----:B------:R-:W-:Y:S01]  /*7860*/  @P1 LEA R2, R2, UR43, 0x3 ;  /* 0x0000002b02021c11 */ /* 0x000fe2000f8e18ff */
[----:B------:R-:W-:Y:S04]  /*7870*/  UISETP.NE.AND UP0, UPT, UR4, 0x4, UPT ;  /* 0x000000040400788c */ /* 0x000fe8000bf05270 */
[----:B------:R-:W-:Y:S01]  /*7880*/  @P1 VIADD R5, R2, 0xa0 ;  /* 0x000000a002051836 */ /* 0x000fe20000000000 */
[----:B------:R-:W-:Y:S04]  /*7890*/  USEL UR47, UR4, URZ, UP0 ;  /* 0x000000ff042f7287 */ /* 0x000fe80008000000 */
[----:B-1----:R-:W-:Y:S04]  /*78a0*/  @P1 PRMT R0, R0, 0x654, R5 ;  /* 0x0000065400001816 */ /* 0x002fe80000000005 */
[----:B------:R1:W-:Y:S04]  /*78b0*/  @P1 SYNCS.ARRIVE.TRANS64.RED.A1T0 RZ, [R0+URZ], RZ ;  /* 0x000000ff00ff19a7 */ /* 0x0003e800081004ff */
.L_x_126:
[----:B------:R-:W3:Y:S01]  /*78c0*/  @P1 SYNCS.PHASECHK.TRANS64.TRYWAIT P0, [R3+URZ+0x80], R4 ;  /* 0x00008004030015a7 */ /* 0x000ee200080011ff */
[----:B------:R-:W-:Y:S01]  /*78d0*/  BSSY B1, `(.L_x_127) ;  /* 0x0000016000017945 */ /* 0x000fe20003800000 */
[----:B---3--:R-:W-:Y:S03]  /*78e0*/  @P1 SEL R85, RZ, 0x1, !P0 ;  /* 0x00000001ff551807 */ /* 0x008fe60004000000 */
[----:B------:R-:W-:Y:S05]  /*78f0*/  @!P1 BRA `(.L_x_128) ;  /* 0x00000000004c9947 */ /* 0x000fea0003800000 */
[----:B------:R-:W-:Y:S01]  /*7900*/  ISETP.NE.AND P0, PT, R85, RZ, PT ;  /* 0x000000ff5500720c */ /* 0x000fe20003f05270 */
[----:B------:R-:W-:Y:S01]  /*7910*/  BSSY B0, `(.L_x_129) ;  /* 0x000000b000007945 */ /* 0x000fe20003800000 */
[----:B------:R-:W-:Y:S11]  /*7920*/  ISETP.NE.AND P1, PT, R86, RZ, PT ;  /* 0x000000ff5600720c */ /* 0x000ff60003f25270 */
[----:B------:R-:W-:Y:S02]  /*7930*/  @!UPT UIADD3 URZ, UPT, UPT, URZ, URZ, URZ ;  /* 0x000000fffffff290 */ /* 0x000fe4000fffe0ff */
[C---:B------:R-:W-:Y:S01]  /*7940*/  @P1 IMAD R6, R84.reuse, 0x2000, R78 ;  /* 0x0000200054061824 */ /* 0x040fe200078e024e */
[C---:B------:R-:W-:Y:S01]  /*7950*/  @P1 LEA R4, R84.reuse, R76, 0xd ;  /* 0x0000004c54041211 */ /* 0x040fe200078e68ff */
[C---:B------:R-:W-:Y:S02]  /*7960*/  @P1 IMAD R5, R84.reuse, 0x2000, R77 ;  /* 0x0000200054051824 */ /* 0x040fe400078e024d */
[----:B------:R-:W-:Y:S01]  /*7970*/  @P1 IMAD R2, R84, 0x2000, R73 ;  /* 0x0000200054021824 */ /* 0x000fe200078e0249 */
[----:B------:R-:W-:Y:S06]  /*7980*/  @P0 BRA `(.L_x_130) ;  /* 0x00000000000c0947 */ /* 0x000fec0003800000 */
[----:B-1----:R-:W-:Y:S04]  /*7990*/  SHF.L.U32 R0, RZ, 0x1f, RZ ;  /* 0x0000001fff007819 */ /* 0x002fe800000006ff */
[----:B------:R-:W1:Y:S02]  /*79a0*/  SYNCS.PHASECHK.TRANS64.TRYWAIT P0, [R3+URZ+0x80], R0 ;  /* 0x00008000030075a7 */ /* 0x000e6400080011ff */
[----:B-1----:R-:W-:Y:S05]  /*79b0*/  @!P0 BRA `(.L_x_131) ;  /* 0x0000005000e08947 */ /* 0x002fea0003800000 */
.L_x_130:
[----:B------:R-:W-:Y:S05]  /*79c0*/  BSYNC B0 ;  /* 0x0000000000007941 */ /* 0x000fea0003800000 */
.L_x_129:
[----:B------:R-:W-:Y:S02]  /*79d0*/  ISETP.NE.AND P0, PT, R86, RZ, PT ;  /* 0x000000ff5600720c */ /* 0x000fe40003f05270 */
[----:B------:R-:W-:Y:S11]  /*79e0*/  IADD3 R84, PT, PT, R84, 0x1, RZ ;  /* 0x0000000154547810 */ /* 0x000ff60007ffe0ff */
[----:B------:R3:W4:Y:S04]  /*79f0*/  @P0 LDS.128 R56, [R6] ;  /* 0x0000000006380984 */ /* 0x0007280000000c00 */
[----:B------:R3:W1:Y:S04]  /*7a00*/  @P0 LDS.128 R52, [R5+0x10] ;  /* 0x0000100005340984 */ /* 0x0006680000000c00 */
[----:B------:R3:W1:Y:S04]  /*7a10*/  @P0 LDS.128 R48, [R4+0x20] ;  /* 0x0000200004300984 */ /* 0x0006680000000c00 */
[----:B------:R3:W1:Y:S02]  /*7a20*/  @P0 LDS.128 R44, [R2+0x30] ;  /* 0x00003000022c0984 */ /* 0x0006640000000c00 */
.L_x_128:
[----:B------:R-:W-:Y:S05]  /*7a30*/  BSYNC B1 ;  /* 0x0000000000017941 */ /* 0x000fea0003800000 */
.L_x_127:
[----:B-1----:R-:W-:Y:S05]  /*7a40*/  VIADD R0, R25, 0x10 ;  /* 0x0000001019007836 */ /* 0x002fea0000000000 */
[----:B------:R-:W-:Y:S04]  /*7a50*/  SHF.R.U32.HI R0, RZ, 0x15, R0 ;  /* 0x00000015ff007819 */ /* 0x000fe80000011600 */
[----:B------:R-:W-:Y:S11]  /*7a60*/  LOP3.LUT P0, RZ, R0, 0x3, R67, 0x48, !PT ;  /* 0x0000000300ff7812 */ /* 0x000ff60007804843 */
[----:B------:R-:W-:Y:S02]  /*7a70*/  @!UPT UIADD3 URZ, UPT, UPT, URZ, URZ, URZ ;  /* 0x000000fffffff290 */ /* 0x000fe4000fffe0ff */
[----:B------:R-:W-:Y:S05]  /*7a80*/  @!P0 BRA `(.L_x_132) ;  /* 0x0000000000408947 */ /* 0x000fea0003800000 */
[----:B------:R-:W1:Y:S01]  /*7a90*/  LDCU.64 UR8, c[0x4][0x70] ;  /* 0x01000e00ff0877ac */ /* 0x000e620008000a00 */
[----:B------:R-:W-:Y:S01]  /*7aa0*/  MOV R3, 0x0 ;  /* 0x0000000000037802 */ /* 0x000fe20000000f00 */
[----:B------:R-:W-:Y:S02]  /*7ab0*/  HFMA2 R12, -RZ, RZ, 0, 5.9604644775390625e-08 ;  /* 0x00000001ff0c7431 */ /* 0x000fe400000001ff */
[----:B------:R-:W-:Y:S02]  /*7ac0*/  IMAD.MOV.U32 R8, RZ, RZ, 0x192 ;  /* 0x00000192ff087424 */ /* 0x000fe400078e00ff */
[----:B------:R-:W-:Y:S01]  /*7ad0*/  IMAD.MOV.U32 R13, RZ, RZ, RZ ;  /* 0x000000ffff0d7224 */ /* 0x000fe200078e00ff */
[----:B------:R-:W5:Y:S01]  /*7ae0*/  LDCU.64 UR6, c[0x4][0x78] ;  /* 0x01000f00ff0677ac */ /* 0x000f620008000a00 */
[----:B---3--:R-:W3:Y:S01]  /*7af0*/  LDC.64 R2, c[0x4][R3] ;  /* 0x0100000003027b82 */ /* 0x008ee20000000a00 */
[----:B------:R-:W2:Y:S01]  /*7b00*/  LDCU.64 UR4, c[0x4][0x10] ;  /* 0x01000200ff0477ac */ /* 0x000ea20008000a00 */
[----:B-1----:R-:W-:Y:S01]  /*7b10*/  MOV R5, UR9 ;  /* 0x0000000900057c02 */ /* 0x002fe20008000f00 */
[----:B------:R-:W-:Y:S01]  /*7b20*/  IMAD.U32 R4, RZ, RZ, UR8 ;  /* 0x00000008ff047e24 */ /* 0x000fe2000f8e00ff */
[----:B-----5:R-:W-:Y:S01]  /*7b30*/  MOV R7, UR7 ;  /* 0x0000000700077c02 */ /* 0x020fe20008000f00 */
[----:B------:R-:W-:Y:S01]  /*7b40*/  IMAD.U32 R6, RZ, RZ, UR6 ;  /* 0x00000006ff067e24 */ /* 0x000fe2000f8e00ff */
[----:B--2---:R-:W-:Y:S01]  /*7b50*/  MOV R11, UR5 ;  /* 0x00000005000b7c02 */ /* 0x004fe20008000f00 */
[----:B------:R-:W-:Y:S02]  /*7b60*/  IMAD.U32 R10, RZ, RZ, UR4 ;  /* 0x00000004ff0a7e24 */ /* 0x000fe4000f8e00ff */
[----:B------:R-:W-:Y:S07]  /*7b70*/  LEPC R20, `(.L_x_132) ;  /* 0x000000001014794e */ /* 0x000fee0000000000 */
[----:B---34-:R-:W-:Y:S05]  /*7b80*/  CALL.ABS.NOINC R2 ;  /* 0x0000000002007343 */ /* 0x018fea0003c00000 */
.L_x_132:
[----:B----4-:R-:W-:Y:S01]  /*7b90*/  LOP3.LUT R20, R56, 0xffffe000, RZ, 0xc0, !PT ;  /* 0xffffe00038147812 */ /* 0x010fe200078ec0ff */
[----:B------:R-:W-:Y:S05]  /*7ba0*/  WARPSYNC.ALL ;  /* 0x0000000000007948 */ /* 0x000fea0003800000 */
[----:B------:R-:W-:Y:S01]  /*7bb0*/  R2UR UR4, R25 ;  /* 0x00000000190472ca */ /* 0x000fe200000e0000 */
[----:B------:R-:W1:Y:S01]  /*7bc0*/  S2R R87, SR_CgaCtaId ;  /* 0x0000000000577919 */ /* 0x000e620000008800 */
[----:B------:R-:W-:Y:S01]  /*7bd0*/  LOP3.LUT R21, R57, 0xffffe000, RZ, 0xc0, !PT ;  /* 0xffffe00039157812 */ /* 0x000fe200078ec0ff */
[----:B------:R-:W-:Y:S01]  /*7be0*/  IMAD.U32 R40, RZ, RZ, UR47 ;  /* 0x0000002fff287e24 */ /* 0x000fe2000f8e00ff */
[----:B------:R-:W-:Y:S01]  /*7bf0*/  LOP3.LUT R41, R58, 0xffffe000, RZ, 0xc0, !PT ;  /* 0xffffe0003a297812 */ /* 0x000fe200078ec0ff */
[----:B------:R-:W-:Y:S01]  /*7c00*/  BSSY.RECONVERGENT B0, `(.L_x_133) ;  /* 0x000005b000007945 */ /* 0x000fe20003800200 */
[----:B------:R-:W-:Y:S02]  /*7c10*/  LOP3.LUT R26, R48, 0xffffe000, RZ, 0xc0, !PT ;  /* 0xffffe000301a7812 */ /* 0x000fe400078ec0ff */
[----:B------:R-:W-:Y:S02]  /*7c20*/  ISETP.NE.AND P6, PT, R82, RZ, PT ;  /* 0x000000ff5200720c */ /* 0x000fe40003fc5270 */
[----:B------:R-:W-:Y:S03]  /*7c30*/  ISETP.NE.AND P0, PT, R80, RZ, PT ;  /* 0x000000ff5000720c */ /* 0x000fe60003f05270 */
[----:B---3--:R-:W3:Y:S08]  /*7c40*/  LDTM.x16 R4, tmem[UR4+0x10] ;  /* 0x00001004000479ee */ /* 0x008ef00008240000 */
[----:B------:R-:W-:Y:S02]  /*7c50*/  @P6 LEA R40, R40, UR43, 0x3 ;  /* 0x0000002b28286c11 */ /* 0x000fe4000f8e18ff */
[----:B------:R-:W-:Y:S03]  /*7c60*/  @P6 SHF.L.U32 R89, RZ, 0x1f, RZ ;  /* 0x0000001fff596819 */ /* 0x000fe600000006ff */
[----:B------:R-:W-:Y:S01]  /*7c70*/  @P6 VIADD R88, R40, 0xa0 ;  /* 0x000000a028586836 */ /* 0x000fe20000000000 */
[----:B------:R-:W-:Y:S04]  /*7c80*/  LEA R40, R84, UR43, 0x3 ;  /* 0x0000002b54287c11 */ /* 0x000fe8000f8e18ff */
[----:B-1----:R-:W-:Y:S01]  /*7c90*/  @P6 PRMT R88, R87, 0x654, R88 ;  /* 0x0000065457586816 */ /* 0x002fe20000000058 */
[C---:B---3--:R-:W-:Y:S01]  /*7ca0*/  FMUL R0, R24.reuse, R4 ;  /* 0x0000000418007220 */ /* 0x048fe20000400000 */
[C---:B------:R-:W-:Y:S01]  /*7cb0*/  FMUL R2, R24.reuse, R5 ;  /* 0x0000000518027220 */ /* 0x040fe20000400000 */
[C---:B------:R-:W-:Y:S01]  /*7cc0*/  FMUL R3, R24.reuse, R10 ;  /* 0x0000000a18037220 */ /* 0x040fe20000400000 */
[----:B------:R-:W-:Y:S01]  /*7cd0*/  FMUL R4, R24, R11 ;  /* 0x0000000b18047220 */ /* 0x000fe20000400000 */
[C---:B------:R-:W-:Y:S01]  /*7ce0*/  FFMA R28, R27.reuse, R20, R0 ;  /* 0x000000141b1c7223 */ /* 0x040fe20000000000 */
[----:B------:R-:W-:Y:S01]  /*7cf0*/  LOP3.LUT R20, R52, 0xffffe000, RZ, 0xc0, !PT ;  /* 0xffffe00034147812 */ /* 0x000fe200078ec0ff */
[----:B------:R-:W-:Y:S01]  /*7d00*/  FFMA R29, R27, R21, R2 ;  /* 0x000000151b1d7223 */ /* 0x000fe20000000002 */
[----:B------:R-:W-:Y:S01]  /*7d10*/  LOP3.LUT R21, R59, 0xffffe000, RZ, 0xc0, !PT ;  /* 0xffffe0003b157812 */ /* 0x000fe200078ec0ff */
[C---:B------:R-:W-:Y:S01]  /*7d20*/  FMUL R0, R24.reuse, R6 ;  /* 0x0000000618007220 */ /* 0x040fe20000400000 */
[----:B------:R-:W-:Y:S01]  /*7d30*/  F2FP.TF32.F32.PACK_B R28, R28 ;  /* 0x0000001cff1c723e */ /* 0x000fe200024050ff */
[C---:B------:R-:W-:Y:S01]  /*7d40*/  FMUL R2, R24.reuse, R7 ;  /* 0x0000000718027220 */ /* 0x040fe20000400000 */
[----:B------:R-:W-:Y:S01]  /*7d50*/  F2FP.TF32.F32.PACK_B R29, R29 ;  /* 0x0000001dff1d723e */ /* 0x000fe200024050ff */
[----:B------:R-:W-:Y:S01]  /*7d60*/  FFMA R30, R27, R41, R0 ;  /* 0x000000291b1e7223 */ /* 0x000fe20000000000 */
[----:B------:R-:W-:Y:S01]  /*7d70*/  LOP3.LUT R41, R55, 0xffffe000, RZ, 0xc0, !PT ;  /* 0xffffe00037297812 */ /* 0x000fe200078ec0ff */
[----:B------:R-:W-:Y:S01]  /*7d80*/  FFMA R31, R27, R21, R2 ;  /* 0x000000151b1f7223 */ /* 0x000fe20000000002 */
[----:B------:R-:W-:Y:S01]  /*7d90*/  LOP3.LUT R21, R53, 0xffffe000, RZ, 0xc0, !PT ;  /* 0xffffe00035157812 */ /* 0x000fe200078ec0ff */
[C---:B------:R-:W-:Y:S01]  /*7da0*/  FMUL R0, R24.reuse, R8 ;  /* 0x0000000818007220 */ /* 0x040fe20000400000 */
[----:B------:R-:W-:Y:S01]  /*7db0*/  F2FP.TF32.F32.PACK_B R30, R30 ;  /* 0x0000001eff1e723e */ /* 0x000fe200024050ff */
[----:B------:R-:W-:Y:S01]  /*7dc0*/  FMUL R2, R24, R9 ;  /* 0x0000000918027220 */ /* 0x000fe20000400000 */
[----:B------:R-:W-:Y:S01]  /*7dd0*/  F2FP.TF32.F32.PACK_B R31, R31 ;  /* 0x0000001fff1f723e */ /* 0x000fe200024050ff */
[C---:B------:R-:W-:Y:S01]  /*7de0*/  FFMA R32, R27.reuse, R20, R0 ;  /* 0x000000141b207223 */ /* 0x040fe20000000000 */
[----:B------:R-:W-:Y:S01]  /*7df0*/  LOP3.LUT R20, R54, 0xffffe000, RZ, 0xc0, !PT ;  /* 0xffffe00036147812 */ /* 0x000fe200078ec0ff */
[----:B------:R-:W-:Y:S01]  /*7e00*/  FFMA R33, R27, R21, R2 ;  /* 0x000000151b217223 */ /* 0x000fe20000000002 */
[C---:B------:R-:W-:Y:S01]  /*7e10*/  FMUL R5, R24.reuse, R12 ;  /* 0x0000000c18057220 */ /* 0x040fe20000400000 */
[----:B------:R1:W-:Y:S01]  /*7e20*/  STS.128 [R78+0x2000], R28 ;  /* 0x0020001c4e007388 */ /* 0x0003e20000000c00 */
[----:B------:R-:W-:Y:S01]  /*7e30*/  LOP3.LUT R21, R49, 0xffffe000, RZ, 0xc0, !PT ;  /* 0xffffe00031157812 */ /* 0x000fe200078ec0ff */
[C---:B------:R-:W-:Y:S01]  /*7e40*/  FFMA R34, R27.reuse, R20, R3 ;  /* 0x000000141b227223 */ /* 0x040fe20000000003 */
[----:B------:R-:W-:Y:S01]  /*7e50*/  FFMA R35, R27, R41, R4 ;  /* 0x000000291b237223 */ /* 0x000fe20000000004 */
        /* <DEDUP_REMOVED lines=22> */
[----:B------:R-:W-:Y:S02]  /*7fc0*/  F2FP.TF32.F32.PACK_B R36, R36 ;  /* 0x00000024ff24723e */ /* 0x000fe400024050ff */
[----:B------:R-:W-:Y:S02]  /*7fd0*/  F2FP.TF32.F32.PACK_B R37, R37 ;  /* 0x00000025ff25723e */ /* 0x000fe400024050ff */
[----:B------:R-:W-:Y:S01]  /*7fe0*/  F2FP.TF32.F32.PACK_B R38, R38 ;  /* 0x00000026ff26723e */ /* 0x000fe200024050ff */
[C---:B-1----:R-:W-:Y:S01]  /*7ff0*/  FFMA R28, R27.reuse, R20, R9 ;  /* 0x000000141b1c7223 */ /* 0x042fe20000000009 */
[----:B------:R-:W-:Y:S01]  /*8000*/  F2FP.TF32.F32.PACK_B R39, R39 ;  /* 0x00000027ff27723e */ /* 0x000fe200024050ff */
[C---:B------:R-:W-:Y:S01]  /*8010*/  FFMA R29, R27.reuse, R21, R10 ;  /* 0x000000151b1d7223 */ /* 0x040fe2000000000a */
[C---:B------:R-:W-:Y:S01]  /*8020*/  FFMA R30, R27.reuse, R26, R11 ;  /* 0x0000001a1b1e7223 */ /* 0x040fe2000000000b */
[----:B------:R-:W-:Y:S01]  /*8030*/  FFMA R31, R27, R41, R12 ;  /* 0x000000291b1f7223 */ /* 0x000fe2000000000c */
[----:B------:R-:W-:Y:S01]  /*8040*/  F2FP.TF32.F32.PACK_B R28, R28 ;  /* 0x0000001cff1c723e */ /* 0x000fe200024050ff */
[----:B------:R3:W-:Y:S01]  /*8050*/  STS.128 [R76+0x2020], R36 ;  /* 0x002020244c007388 */ /* 0x0007e20000000c00 */
[----:B------:R-:W-:Y:S02]  /*8060*/  F2FP.TF32.F32.PACK_B R29, R29 ;  /* 0x0000001dff1d723e */ /* 0x000fe400024050ff */
        /* <DEDUP_REMOVED lines=8> */
[----:B-1----:R-:W1:Y:S02]  /*80f0*/  FENCE.VIEW.ASYNC.S ;  /* 0x00000000000073c6 */ /* 0x002e640000000000 */
[----:B-1----:R-:W-:Y:S06]  /*8100*/  BAR.SYNC.DEFER_BLOCKING 0x1, 0x80 ;  /* 0x0042000000007b1d */ /* 0x002fec0000010000 */
[----:B------:R-:W-:Y:S05]  /*8110*/  @P0 BRA `(.L_x_134) ;  /* 0x0000000000240947 */ /* 0x000fea0003800000 */
[----:B------:R-:W-:Y:S02]  /*8120*/  UIADD3 UR4, UP0, UPT, UR54, 0x680, URZ ;  /* 0x0000068036047890 */ /* 0x000fe4000ff1e0ff */
[----:B------:R-:W-:Y:S02]  /*8130*/  UIADD3 UR9, UPT, UPT, UR49, 0x10, URZ ;  /* 0x0000001031097890 */ /* 0x000fe4000fffe0ff */
[----:B------:R-:W-:Y:S02]  /*8140*/  UIADD3 UR8, UPT, UPT, UR43, 0x2200, URZ ;  /* 0x000022002b087890 */ /* 0x000fe4000fffe0ff */
[----:B------:R-:W-:Y:S01]  /*8150*/  UIADD3.X UR5, UPT, UPT, URZ, UR55, URZ, UP0, !UPT ;  /* 0x00000037ff057290 */ /* 0x000fe200087fe4ff */
[----:B------:R-:W-:Y:S01]  /*8160*/  UMOV UR10, UR50 ;  /* 0x00000032000a7c82 */ /* 0x000fe20008000000 */
[----:B------:R-:W-:Y:S07]  /*8170*/  UMOV UR11, UR36 ;  /* 0x00000024000b7c82 */ /* 0x000fee0008000000 */
[----:B------:R1:W-:Y:S01]  /*8180*/  UTMASTG.3D [UR8], [UR4] ;  /* 0x00000008040073b5 */ /* 0x0003e20008010000 */
[----:B------:R0:W-:Y:S01]  /*8190*/  UTMACMDFLUSH ;  /* 0x00000000000079b7 */ /* 0x0001e20000000000 */
[----:B-1----:R-:W-:Y:S04]  /*81a0*/  DEPBAR.LE SB0, 0x1 ;  /* 0x000080400000791a */ /* 0x002fe80000000000 */
.L_x_134:
[----:B------:R-:W-:Y:S05]  /*81b0*/  BSYNC.RECONVERGENT B0 ;  /* 0x0000000000007941 */ /* 0x000fea0003800200 */
.L_x_133:
[----:B------:R-:W-:Y:S01]  /*81c0*/  BAR.SYNC.DEFER_BLOCKING 0x1, 0x80 ;  /* 0x0042000000007b1d */ /* 0x000fe20000010000 */
[----:B------:R-:W-:Y:S04]  /*81d0*/  UIADD3 UR4, UPT, UPT, UR47, 0x1, URZ ;  /* 0x000000012f047890 */ /* 0x000fe8000fffe0ff */
[----:B------:R-:W-:Y:S04]  /*81e0*/  UISETP.NE.AND UP0, UPT, UR4, 0x4, UPT ;  /* 0x000000040400788c */ /* 0x000fe8000bf05270 */
[----:B------:R-:W-:Y:S01]  /*81f0*/  USEL UR46, UR4, URZ, UP0 ;  /* 0x000000ff042e7287 */ /* 0x000fe20008000000 */
[----:B------:R1:W-:Y:S01]  /*8200*/  @P6 SYNCS.ARRIVE.TRANS64.RED.A1T0 RZ, [R88+URZ], RZ ;  /* 0x000000ff58ff69a7 */ /* 0x0003e200081004ff */
[----:B------:R-:W-:Y:S01]  /*8210*/  BSSY B1, `(.L_x_135) ;  /* 0x0000017000017945 */ /* 0x000fe20003800000 */
[----:B------:R-:W4:Y:S02]  /*8220*/  @P6 SYNCS.PHASECHK.TRANS64.TRYWAIT P0, [R40+URZ+0x80], R89 ;  /* 0x00008059280065a7 */ /* 0x000f2400080011ff */
[----:B----4-:R-:W-:Y:S01]  /*8230*/  @P6 SEL R85, RZ, 0x1, !P0 ;  /* 0x00000001ff556807 */ /* 0x010fe20004000000 */
[----:B-1----:R-:W-:Y:S06]  /*8240*/  @!P6 BRA `(.L_x_136) ;  /* 0x00000000004ce947 */ /* 0x002fec0003800000 */
        /* <DEDUP_REMOVED lines=9> */
[----:B------:R-:W-:Y:S04]  /*82e0*/  SHF.L.U32 R5, RZ, 0x1f, RZ ;  /* 0x0000001fff057819 */ /* 0x000fe800000006ff */
[----:B------:R-:W1:Y:S02]  /*82f0*/  SYNCS.PHASECHK.TRANS64.TRYWAIT P0, [R40+URZ+0x80], R5 ;  /* 0x00008005280075a7 */ /* 0x000e6400080011ff */
[----:B-1----:R-:W-:Y:S05]  /*8300*/  @!P0 BRA `(.L_x_139) ;  /* 0x0000004800a08947 */ /* 0x002fea0003800000 */
.L_x_138:
[----:B------:R-:W-:Y:S05]  /*8310*/  BSYNC B0 ;  /* 0x0000000000007941 */ /* 0x000fea0003800000 */
.L_x_137:
[----:B------:R-:W-:Y:S02]  /*8320*/  ISETP.NE.AND P0, PT, R86, RZ, PT ;  /* 0x000000ff5600720c */ /* 0x000fe40003f05270 */
[----:B------:R-:W-:Y:S11]  /*8330*/  IADD3 R84, PT, PT, R84, 0x1, RZ ;  /* 0x0000000154547810 */ /* 0x000ff60007ffe0ff */
[----:B------:R4:W1:Y:S04]  /*8340*/  @P0 LDS.128 R56, [R4] ;  /* 0x0000000004380984 */ /* 0x0008680000000c00 */
[----:B------:R4:W1:Y:S04]  /*8350*/  @P0 LDS.128 R52, [R3+0x10] ;  /* 0x0000100003340984 */ /* 0x0008680000000c00 */
[----:B------:R4:W1:Y:S04]  /*8360*/  @P0 LDS.128 R48, [R2+0x20] ;  /* 0x0000200002300984 */ /* 0x0008680000000c00 */
[----:B------:R4:W1:Y:S02]  /*8370*/  @P0 LDS.128 R44, [R0+0x30] ;  /* 0x00003000002c0984 */ /* 0x0008640000000c00 */
.L_x_136:
[----:B------:R-:W-:Y:S05]  /*8380*/  BSYNC B1 ;  /* 0x0000000000017941 */ /* 0x000fea0003800000 */
.L_x_135:
[----:B----4-:R-:W-:Y:S05]  /*8390*/  VIADD R0, R25, 0x20 ;  /* 0x0000002019007836 */ /* 0x010fea0000000000 */
        /* <DEDUP_REMOVED lines=9> */
[----:B------:R-:W4:Y:S01]  /*8430*/  LDCU.64 UR6, c[0x4][0x78] ;  /* 0x01000f00ff0677ac */ /* 0x000f220008000a00 */
[----:B------:R-:W2:Y:S01]  /*8440*/  LDC.64 R2, c[0x4][R3] ;  /* 0x0100000003027b82 */ /* 0x000ea20000000a00 */
[----:B------:R-:W5:Y:S01]  /*8450*/  LDCU.64 UR4, c[0x4][0x10] ;  /* 0x01000200ff0477ac */ /* 0x000f620008000a00 */
[----:B-1----:R-:W-:Y:S01]  /*8460*/  MOV R5, UR9 ;  /* 0x0000000900057c02 */ /* 0x002fe20008000f00 */
[----:B------:R-:W-:Y:S01]  /*8470*/  IMAD.U32 R4, RZ, RZ, UR8 ;  /* 0x00000008ff047e24 */ /* 0x000fe2000f8e00ff */
[----:B----4-:R-:W-:Y:S01]  /*8480*/  MOV R7, UR7 ;  /* 0x0000000700077c02 */ /* 0x010fe20008000f00 */
[----:B------:R-:W-:Y:S01]  /*8490*/  IMAD.U32 R6, RZ, RZ, UR6 ;  /* 0x00000006ff067e24 */ /* 0x000fe2000f8e00ff */
[----:B-----5:R-:W-:Y:S01]  /*84a0*/  MOV R11, UR5 ;  /* 0x00000005000b7c02 */ /* 0x020fe20008000f00 */
[----:B------:R-:W-:Y:S02]  /*84b0*/  IMAD.U32 R10, RZ, RZ, UR4 ;  /* 0x00000004ff0a7e24 */ /* 0x000fe4000f8e00ff */
[----:B------:R-:W-:Y:S07]  /*84c0*/  LEPC R20, `(.L_x_140) ;  /* 0x000000001014794e */ /* 0x000fee0000000000 */
[----:B--23--:R-:W-:Y:S05]  /*84d0*/  CALL.ABS.NOINC R2 ;  /* 0x0000000002007343 */ /* 0x00cfea0003c00000 */
.L_x_140:
[----:B-1----:R-:W-:Y:S01]  /*84e0*/  LOP3.LUT R20, R56, 0xffffe000, RZ, 0xc0, !PT ;  /* 0xffffe00038147812 */ /* 0x002fe200078ec0ff */
[----:B------:R-:W-:Y:S05]  /*84f0*/  WARPSYNC.ALL ;  /* 0x0000000000007948 */ /* 0x000fea0003800000 */
[----:B------:R-:W-:Y:S01]  /*8500*/  R2UR UR4, R25 ;  /* 0x00000000190472ca */ /* 0x000fe200000e0000 */
[----:B------:R-:W-:Y:S01]  /*8510*/  IMAD.U32 R88, RZ, RZ, UR46 ;  /* 0x0000002eff587e24 */ /* 0x000fe2000f8e00ff */
[----:B------:R-:W-:Y:S01]  /*8520*/  LOP3.LUT R21, R57, 0xffffe000, RZ, 0xc0, !PT ;  /* 0xffffe00039157812 */ /* 0x000fe200078ec0ff */
[----:B------:R-:W-:Y:S01]  /*8530*/  BSSY.RECONVERGENT B0, `(.L_x_141) ;  /* 0x000005c000007945 */ /* 0x000fe20003800200 */
[----:B------:R-:W-:Y:S02]  /*8540*/  LOP3.LUT R41, R58, 0xffffe000, RZ, 0xc0, !PT ;  /* 0xffffe0003a297812 */ /* 0x000fe400078ec0ff */
[----:B------:R-:W-:Y:S02]  /*8550*/  LOP3.LUT R26, R54, 0xffffe000, RZ, 0xc0, !PT ;  /* 0xffffe000361a7812 */ /* 0x000fe400078ec0ff */
[----:B------:R-:W-:Y:S02]  /*8560*/  LOP3.LUT R40, R50, 0xffffe000, RZ, 0xc0, !PT ;  /* 0xffffe00032287812 */ /* 0x000fe400078ec0ff */
[----:B------:R-:W-:Y:S02]  /*8570*/  ISETP.NE.AND P6, PT, R82, RZ, PT ;  /* 0x000000ff5200720c */ /* 0x000fe40003fc5270 */
[----:B------:R-:W-:Y:S01]  /*8580*/  ISETP.NE.AND P0, PT, R80, RZ, PT ;  /* 0x000000ff5000720c */ /* 0x000fe20003f05270 */
[----:B------:R-:W1:Y:S01]  /*8590*/  LDTM.x16 R4, tmem[UR4+0x20] ;  /* 0x00002004000479ee */ /* 0x000e620008240000 */
[----:B------:R-:W-:Y:S09]  /*85a0*/  LEA R89, R84, UR43, 0x3 ;  /* 0x0000002b54597c11 */ /* 0x000ff2000f8e18ff */
[----:B------:R-:W-:Y:S02]  /*85b0*/  @P6 LEA R88, R88, UR43, 0x3 ;  /* 0x0000002b58586c11 */ /* 0x000fe4000f8e18ff */
[----:B------:R-:W-:Y:S03]  /*85c0*/  @P6 SHF.L.U32 R90, RZ, 0x1f, RZ ;  /* 0x0000001fff5a6819 */ /* 0x000fe600000006ff */
[----:B------:R-:W-:Y:S05]  /*85d0*/  @P6 VIADD R88, R88, 0xa0 ;  /* 0x000000a058586836 */ /* 0x000fea0000000000 */
[----:B------:R-:W-:Y:S01]  /*85e0*/  @P6 PRMT R88, R87, 0x654, R88 ;  /* 0x0000065457586816 */ /* 0x000fe20000000058 */
[C---:B-1----:R-:W-:Y:S01]  /*85f0*/  FMUL R0, R24.reuse, R4 ;  /* 0x0000000418007220 */ /* 0x042fe20000400000 */
[C---:B------:R-:W-:Y:S01]  /*8600*/  FMUL R2, R24.reuse, R5 ;  /* 0x0000000518027220 */ /* 0x040fe20000400000 */
[C---:B------:R-:W-:Y:S01]  /*8610*/  FMUL R3, R24.reuse, R10 ;  /* 0x0000000a18037220 */ /* 0x040fe20000400000 */
[----:B------:R-:W-:Y:S01]  /*8620*/  FMUL R4, R24, R11 ;  /* 0x0000000b18047220 */ /* 0x000fe20000400000 */
[C---:B---3--:R-:W-:Y:S01]  /*8630*/  FFMA R28, R27.reuse, R20, R0 ;  /* 0x000000141b1c7223 */ /* 0x048fe20000000000 */
        /* <DEDUP_REMOVED lines=9> */
[C---:B------:R-:W-:Y:S01]  /*86d0*/  FFMA R31, R27.reuse, R21, R2 ;  /* 0x000000151b1f7223 */ /* 0x040fe20000000002 */
[C---:B------:R-:W-:Y:S01]  /*86e0*/  FMUL R0, R24.reuse, R8 ;  /* 0x0000000818007220 */ /* 0x040fe20000400000 */
[C---:B------:R-:W-:Y:S01]  /*86f0*/  FMUL R2, R24.reuse, R9 ;  /* 0x0000000918027220 */ /* 0x040fe20000400000 */
[----:B------:R-:W-:Y:S01]  /*8700*/  F2FP.TF32.F32.PACK_B R30, R30 ;  /* 0x0000001eff1e723e */ /* 0x000fe200024050ff */
[----:B------:R-:W-:Y:S01]  /*8710*/  FMUL R5, R24, R12 ;  /* 0x0000000c18057220 */ /* 0x000fe20000400000 */
[----:B------:R-:W-:Y:S01]  /*8720*/  F2FP.TF32.F32.PACK_B R31, R31 ;  /* 0x0000001fff1f723e */ /* 0x000fe200024050ff */
[C---:B------:R-:W-:Y:S01]  /*8730*/  FFMA R32, R27.reuse, R20, R0 ;  /* 0x000000141b207223 */ /* 0x040fe20000000000 */
[C---:B------:R-:W-:Y:S01]  /*8740*/  FFMA R33, R27.reuse, R41, R2 ;  /* 0x000000291b217223 */ /* 0x040fe20000000002 */
[----:B------:R-:W-:Y:S01]  /*8750*/  FFMA R34, R27, R26, R3 ;  /* 0x0000001a1b227223 */ /* 0x000fe20000000003 */
[----:B------:R-:W-:Y:S01]  /*8760*/  LOP3.LUT R20, R55, 0xffffe000, RZ, 0xc0, !PT ;  /* 0xffffe00037147812 */ /* 0x000fe200078ec0ff */
[----:B------:R1:W-:Y:S01]  /*8770*/  STS.128 [R78+0x4000], R28 ;  /* 0x0040001c4e007388 */ /* 0x0003e20000000c00 */
[----:B------:R-:W-:Y:S01]  /*8780*/  LOP3.LUT R26, R48, 0xffffe000, RZ, 0xc0, !PT ;  /* 0xffffe000301a7812 */ /* 0x000fe200078ec0ff */
[C---:B------:R-:W-:Y:S01]  /*8790*/  FMUL R6, R24.reuse, R13 ;  /* 0x0000000d18067220 */ /* 0x040fe20000400000 */
[----:B------:R-:W-:Y:S01]  /*87a0*/  LOP3.LUT R21, R49, 0xffffe000, RZ, 0xc0, !PT ;  /* 0xffffe00031157812 */ /* 0x000fe200078ec0ff */
[----:B------:R-:W-:Y:S01]  /*87b0*/  FFMA R35, R27, R20, R4 ;  /* 0x000000141b237223 */ /* 0x000fe20000000004 */
        /* <DEDUP_REMOVED lines=22> */
[----:B------:R-:W-:Y:S02]  /*8920*/  F2FP.TF32.F32.PACK_B R38, R38 ;  /* 0x00000026ff26723e */ /* 0x000fe400024050ff */
[----:B------:R-:W-:Y:S01]  /*8930*/  F2FP.TF32.F32.PACK_B R39, R39 ;  /* 0x00000027ff27723e */ /* 0x000fe200024050ff */
[C---:B-1----:R-:W-:Y:S01]  /*8940*/  FFMA R28, R27.reuse, R20, R9 ;  /* 0x000000141b1c7223 */ /* 0x042fe20000000009 */
[C---:B------:R-:W-:Y:S01]  /*8950*/  FFMA R29, R27.reuse, R21, R10 ;  /* 0x000000151b1d7223 */ /* 0x040fe2000000000a */
[C---:B------:R-:W-:Y:S01]  /*8960*/  FFMA R30, R27.reuse, R26, R11 ;  /* 0x0000001a1b1e7223 */ /* 0x040fe2000000000b */
[----:B------:R-:W-:Y:S01]  /*8970*/  FFMA R31, R27, R41, R12 ;  /* 0x000000291b1f7223 */ /* 0x000fe2000000000c */
[----:B------:R3:W-:Y:S01]  /*8980*/  STS.128 [R76+0x4020], R36 ;  /* 0x004020244c007388 */ /* 0x0007e20000000c00 */
[----:B------:R-:W-:Y:S02]  /*8990*/  F2FP.TF32.F32.PACK_B R28, R28 ;  /* 0x0000001cff1c723e */ /* 0x000fe400024050ff */
        /* <DEDUP_REMOVED lines=21> */
.L_x_142:
[----:B------:R-:W-:Y:S05]  /*8af0*/  BSYNC.RECONVERGENT B0 ;  /* 0x0000000000007941 */ /* 0x000fea0003800200 */
.L_x_141:
[----:B------:R-:W-:Y:S01]  /*8b00*/  BAR.SYNC.DEFER_BLOCKING 0x1, 0x80 ;  /* 0x0042000000007b1d */ /* 0x000fe20000010000 */
[----:B------:R-:W-:Y:S04]  /*8b10*/  UIADD3 UR4, UPT, UPT, UR46, 0x1, URZ ;  /* 0x000000012e047890 */ /* 0x000fe8000fffe0ff */
[----:B------:R-:W-:Y:S04]  /*8b20*/  UISETP.NE.AND UP0, UPT, UR4, 0x4, UPT ;  /* 0x000000040400788c */ /* 0x000fe8000bf05270 */
[----:B------:R-:W-:Y:S01]  /*8b30*/  USEL UR44, UR4, URZ, UP0 ;  /* 0x000000ff042c7287 */ /* 0x000fe20008000000 */
[----:B------:R1:W-:Y:S01]  /*8b40*/  @P6 SYNCS.ARRIVE.TRANS64.RED.A1T0 RZ, [R88+URZ], RZ ;  /* 0x000000ff58ff69a7 */ /* 0x0003e200081004ff */
[----:B------:R-:W-:Y:S01]  /*8b50*/  BSSY B1, `(.L_x_143) ;  /* 0x000001c000017945 */ /* 0x000fe20003800000 */
[----:B------:R-:W4:Y:S01]  /*8b60*/  @P6 SYNCS.PHASECHK.TRANS64.TRYWAIT P0, [R89+URZ+0x80], R90 ;  /* 0x0000805a590065a7 */ /* 0x000f2200080011ff */
[----:B-1----:R-:W-:Y:S01]  /*8b70*/  HFMA2 R88, -RZ, RZ, 0, 0 ;  /* 0x00000000ff587431 */ /* 0x002fe200000001ff */
[----:B----4-:R-:W-:Y:S01]  /*8b80*/  @P6 SEL R85, RZ, 0x1, !P0 ;  /* 0x00000001ff556807 */ /* 0x010fe20004000000 */
[----:B------:R-:W-:Y:S06]  /*8b90*/  @!P6 BRA `(.L_x_144) ;  /* 0x00000000005ce947 */ /* 0x000fec0003800000 */
        /* <DEDUP_REMOVED lines=12> */
.L_x_146:
[----:B------:R-:W-:Y:S05]  /*8c60*/  BSYNC B0 ;  /* 0x0000000000007941 */ /* 0x000fea0003800000 */
.L_x_145:
[----:B------:R-:W-:Y:S01]  /*8c70*/  ISETP.NE.AND P0, PT, R86, RZ, PT ;  /* 0x000000ff5600720c */ /* 0x000fe20003f05270 */
[----:B------:R-:W-:Y:S11]  /*8c80*/  VIADD R84, R84, 0x1 ;  /* 0x0000000154547836 */ /* 0x000ff60000000000 */
[----:B------:R-:W-:Y:S01]  /*8c90*/  @!UPT UIADD3 URZ, UPT, UPT, URZ, URZ, URZ ;  /* 0x000000fffffff290 */ /* 0x000fe2000fffe0ff */
[----:B------:R4:W1:Y:S04]  /*8ca0*/  @P0 LDS.128 R56, [R4] ;  /* 0x0000000004380984 */ /* 0x0008680000000c00 */
[----:B------:R4:W1:Y:S04]  /*8cb0*/  @P0 LDS.128 R52, [R3+0x10] ;  /* 0x0000100003340984 */ /* 0x0008680000000c00 */
[----:B------:R4:W1:Y:S04]  /*8cc0*/  @P0 LDS.128 R48, [R2+0x20] ;  /* 0x0000200002300984 */ /* 0x0008680000000c00 */
[----:B------:R4:W1:Y:S01]  /*8cd0*/  @P0 LDS.128 R44, [R0+0x30] ;  /* 0x00003000002c0984 */ /* 0x0008620000000c00 */
[C---:B------:R-:W-:Y:S04]  /*8ce0*/  ISETP.NE.AND P0, PT, R84.reuse, 0x4, PT ;  /* 0x000000045400780c */ /* 0x040fe80003f05270 */
[----:B------:R-:W-:Y:S02]  /*8cf0*/  SEL R84, R84, RZ, P0 ;  /* 0x000000ff54547207 */ /* 0x000fe40000000000 */
[----:B------:R-:W-:Y:S02]  /*8d00*/  SEL R88, RZ, 0x1, P0 ;  /* 0x00000001ff587807 */ /* 0x000fe40000000000 */
.L_x_144:
[----:B------:R-:W-:Y:S05]  /*8d10*/  BSYNC B1 ;  /* 0x0000000000017941 */ /* 0x000fea0003800000 */
.L_x_143:
[----:B----4-:R-:W-:Y:S05]  /*8d20*/  VIADD R0, R25, 0x30 ;  /* 0x0000003019007836 */ /* 0x010fea0000000000 */
[----:B------:R-:W-:Y:S04]  /*8d30*/  SHF.R.U32.HI R0, RZ, 0x15, R0 ;  /* 0x00000015ff007819 */ /* 0x000fe80000011600 */
[----:B------:R-:W-:Y:S11]  /*8d40*/  LOP3.LUT P0, RZ, R0, 0x3, R67, 0x48, !PT ;  /* 0x0000000300ff7812 */ /* 0x000ff60007804843 */
[----:B------:R-:W-:Y:S02]  /*8d50*/  @!UPT UIADD3 URZ, UPT, UPT, URZ, URZ, URZ ;  /* 0x000000fffffff290 */ /* 0x000fe4000fffe0ff */
[----:B------:R-:W-:Y:S05]  /*8d60*/  @!P0 BRA `(.L_x_148) ;  /* 0x0000000000408947 */ /* 0x000fea0003800000 */
[----:B------:R-:W4:Y:S01]  /*8d70*/  LDCU.64 UR8, c[0x4][0x70] ;  /* 0x01000e00ff0877ac */ /* 0x000f220008000a00 */
[----:B------:R-:W-:Y:S01]  /*8d80*/  MOV R3, 0x0 ;  /* 0x0000000000037802 */ /* 0x000fe20000000f00 */
[----:B------:R-:W-:Y:S02]  /*8d90*/  HFMA2 R12, -RZ, RZ, 0, 5.9604644775390625e-08 ;  /* 0x00000001ff0c7431 */ /* 0x000fe400000001ff */
[----:B------:R-:W-:Y:S02]  /*8da0*/  IMAD.MOV.U32 R8, RZ, RZ, 0x192 ;  /* 0x00000192ff087424 */ /* 0x000fe400078e00ff */
[----:B------:R-:W-:Y:S01]  /*8db0*/  IMAD.MOV.U32 R13, RZ, RZ, RZ ;  /* 0x000000ffff0d7224 */ /* 0x000fe200078e00ff */
[----:B------:R-:W5:Y:S01]  /*8dc0*/  LDCU.64 UR6, c[0x4][0x78] ;  /* 0x01000f00ff0677ac */ /* 0x000f620008000a00 */
[----:B------:R-:W2:Y:S01]  /*8dd0*/  LDC.64 R2, c[0x4][R3] ;  /* 0x0100000003027b82 */ /* 0x000ea20000000a00 */
[----:B------:R-:W3:Y:S01]  /*8de0*/  LDCU.64 UR4, c[0x4][0x10] ;  /* 0x01000200ff0477ac */ /* 0x000ee20008000a00 */
[----:B----4-:R-:W-:Y:S01]  /*8df0*/  MOV R5, UR9 ;  /* 0x0000000900057c02 */ /* 0x010fe20008000f00 */
[----:B------:R-:W-:Y:S01]  /*8e00*/  IMAD.U32 R4, RZ, RZ, UR8 ;  /* 0x00000008ff047e24 */ /* 0x000fe2000f8e00ff */
[----:B-----5:R-:W-:Y:S01]  /*8e10*/  MOV R7, UR7 ;  /* 0x0000000700077c02 */ /* 0x020fe20008000f00 */
[----:B-1----:R-:W-:Y:S01]  /*8e20*/  IMAD.U32 R6, RZ, RZ, UR6 ;  /* 0x00000006ff067e24 */ /* 0x002fe2000f8e00ff */
[----:B---3--:R-:W-:Y:S01]  /*8e30*/  MOV R11, UR5 ;  /* 0x00000005000b7c02 */ /* 0x008fe20008000f00 */
[----:B------:R-:W-:Y:S02]  /*8e40*/  IMAD.U32 R10, RZ, RZ, UR4 ;  /* 0x00000004ff0a7e24 */ /* 0x000fe4000f8e00ff */
[----:B------:R-:W-:Y:S07]  /*8e50*/  LEPC R20, `(.L_x_148) ;  /* 0x000000001014794e */ /* 0x000fee0000000000 */
[----:B--2---:R-:W-:Y:S05]  /*8e60*/  CALL.ABS.NOINC R2 ;  /* 0x0000000002007343 */ /* 0x004fea0003c00000 */
.L_x_148:
        /* <DEDUP_REMOVED lines=13> */
[----:B------:R-:W-:Y:S05]  /*8f40*/  @P6 LEA R89, R89, UR43, 0x3 ;  /* 0x0000002b59596c11 */ /* 0x000fea000f8e18ff */
[----:B------:R-:W-:Y:S01]  /*8f50*/  @P6 VIADD R92, R89, 0xa0 ;  /* 0x000000a0595c6836 */ /* 0x000fe20000000000 */
[----:B------:R-:W-:Y:S04]  /*8f60*/  @P6 SHF.L.U32 R89, R88, 0x1f, RZ ;  /* 0x0000001f58596819 */ /* 0x000fe800000006ff */
        /* <DEDUP_REMOVED lines=81> */
.L_x_150:
[----:B------:R-:W-:Y:S05]  /*9480*/  BSYNC.RECONVERGENT B0 ;  /* 0x0000000000007941 */ /* 0x000fea0003800200 */
.L_x_149:
        /* <DEDUP_REMOVED lines=18> */
[----:B------:R-:W-:Y:S04]  /*95b0*/  SHF.L.U32 R5, R88, 0x1f, RZ ;  /* 0x0000001f58057819 */ /* 0x000fe800000006ff */
[----:B------:R-:W1:Y:S02]  /*95c0*/  SYNCS.PHASECHK.TRANS64.TRYWAIT P0, [R90+URZ+0x80], R5 ;  /* 0x000080055a0075a7 */ /* 0x000e6400080011ff */
[----:B-1----:R-:W-:Y:S05]  /*95d0*/  @!P0 BRA `(.L_x_155) ;  /* 0x0000003800148947 */ /* 0x002fea0003800000 */
.L_x_154:
[----:B------:R-:W-:Y:S05]  /*95e0*/  BSYNC B0 ;  /* 0x0000000000007941 */ /* 0x000fea0003800000 */
.L_x_153:
[----:B------:R-:W-:Y:S01]  /*95f0*/  ISETP.NE.AND P0, PT, R86, RZ, PT ;  /* 0x000000ff5600720c */ /* 0x000fe20003f05270 */
[----:B------:R-:W-:Y:S11]  /*9600*/  VIADD R84, R84, 0x1 ;  /* 0x0000000154547836 */ /* 0x000ff60000000000 */
[----:B------:R-:W-:Y:S01]  /*9610*/  @!UPT UIADD3 URZ, UPT, UPT, URZ, URZ, URZ ;  /* 0x000000fffffff290 */ /* 0x000fe2000fffe0ff */
[----:B------:R4:W2:Y:S04]  /*9620*/  @P0 LDS.128 R56, [R4] ;  /* 0x0000000004380984 */ /* 0x0008a80000000c00 */
[----:B------:R4:W2:Y:S04]  /*9630*/  @P0 LDS.128 R52, [R3+0x10] ;  /* 0x0000100003340984 */ /* 0x0008a80000000c00 */
[----:B------:R4:W2:Y:S04]  /*9640*/  @P0 LDS.128 R48, [R2+0x20] ;  /* 0x0000200002300984 */ /* 0x0008a80000000c00 */
[----:B------:R4:W2:Y:S01]  /*9650*/  @P0 LDS.128 R44, [R0+0x30] ;  /* 0x00003000002c0984 */ /* 0x0008a20000000c00 */
[C---:B------:R-:W-:Y:S04]  /*9660*/  ISETP.NE.AND P0, PT, R84.reuse, 0x4, PT ;  /* 0x000000045400780c */ /* 0x040fe80003f05270 */
[----:B-1----:R-:W-:Y:S02]  /*9670*/  SEL R5, RZ, 0x1, P0 ;  /* 0x00000001ff057807 */ /* 0x002fe40000000000 */
[----:B------:R-:W-:Y:S02]  /*9680*/  SEL R84, R84, RZ, P0 ;  /* 0x000000ff54547207 */ /* 0x000fe40000000000 */
[----:B------:R-:W-:Y:S02]  /*9690*/  LOP3.LUT R88, R88, R5, RZ, 0x3c, !PT ;  /* 0x0000000558587212 */ /* 0x000fe400078e3cff */
.L_x_152:
[----:B------:R-:W-:Y:S05]  /*96a0*/  BSYNC B1 ;  /* 0x0000000000017941 */ /* 0x000fea0003800000 */
.L_x_151:
        /* <DEDUP_REMOVED lines=21> */
.L_x_156:
[----:B--2---:R-:W-:Y:S01]  /*9800*/  LOP3.LUT R20, R56, 0xffffe000, RZ, 0xc0, !PT ;  /* 0xffffe00038147812 */ /* 0x004fe200078ec0ff */
        /* <DEDUP_REMOVED lines=87> */
[----:B------:R-:W-:Y:S02]  /*9d80*/  UIADD3 UR4, UPT, UPT, UR43, 0x200, URZ ;  /* 0x000002002b047890 */ /* 0x000fe4000fffe0ff */
[----:B------:R-:W-:Y:S01]  /*9d90*/  UIADD3 UR9, UPT, UPT, UR49, 0x40, URZ ;  /* 0x0000004031097890 */ /* 0x000fe2000fffe0ff */
[----:B------:R-:W-:Y:S01]  /*9da0*/  UMOV UR10, UR50 ;  /* 0x00000032000a7c82 */ /* 0x000fe20008000000 */
[----:B------:R-:W-:Y:S02]  /*9db0*/  UMOV UR11, UR36 ;  /* 0x00000024000b7c82 */ /* 0x000fe40008000000 */
[----:B------:R-:W-:Y:S01]  /*9dc0*/  MOV R70, UR4 ;  /* 0x0000000400467c02 */ /* 0x000fe20008000f00 */
[----:B------:R-:W-:Y:S03]  /*9dd0*/  UIADD3 UR4, UP0, UPT, UR54, 0x680, URZ ;  /* 0x0000068036047890 */ /* 0x000fe6000ff1e0ff */
[----:B------:R-:W-:Y:S01]  /*9de0*/  R2UR UR8, R70 ;  /* 0x00000000460872ca */ /* 0x000fe200000e0000 */
[----:B------:R-:W-:Y:S11]  /*9df0*/  UIADD3.X UR5, UPT, UPT, URZ, UR55, URZ, UP0, !UPT ;  /* 0x00000037ff057290 */ /* 0x000ff600087fe4ff */
[----:B------:R-:W-:Y:S01]  /*9e00*/  @!UPT UIADD3 URZ, UPT, UPT, URZ, URZ, URZ ;  /* 0x000000fffffff290 */ /* 0x000fe2000fffe0ff */
[----:B------:R1:W-:Y:S01]  /*9e10*/  UTMASTG.3D [UR8], [UR4] ;  /* 0x00000008040073b5 */ /* 0x0003e20008010000 */
[----:B------:R0:W-:Y:S01]  /*9e20*/  UTMACMDFLUSH ;  /* 0x00000000000079b7 */ /* 0x0001e20000000000 */
[----:B-1----:R-:W-:Y:S04]  /*9e30*/  DEPBAR.LE SB0, 0x1 ;  /* 0x000080400000791a */ /* 0x002fe80000000000 */
.L_x_158:
[----:B------:R-:W-:Y:S05]  /*9e40*/  BSYNC.RECONVERGENT B0 ;  /* 0x0000000000007941 */ /* 0x000fea0003800200 */
.L_x_157:
[----:B------:R-:W-:Y:S01]  /*9e50*/  BAR.SYNC.DEFER_BLOCKING 0x1, 0x80 ;  /* 0x0042000000007b1d */ /* 0x000fe20000010000 */
[----:B------:R-:W-:Y:S04]  /*9e60*/  UIADD3 UR4, UPT, UPT, UR47, 0x1, URZ ;  /* 0x000000012f047890 */ /* 0x000fe8000fffe0ff */
[----:B------:R-:W-:Y:S04]  /*9e70*/  UISETP.NE.AND UP0, UPT, UR4, 0x4, UPT ;  /* 0x000000040400788c */ /* 0x000fe8000bf05270 */
[----:B------:R-:W-:Y:S01]  /*9e80*/  USEL UR46, UR4, URZ, UP0 ;  /* 0x000000ff042e7287 */ /* 0x000fe20008000000 */
[----:B------:R1:W-:Y:S01]  /*9e90*/  @P6 SYNCS.ARRIVE.TRANS64.RED.A1T0 RZ, [R92+URZ], RZ ;  /* 0x000000ff5cff69a7 */ /* 0x0003e200081004ff */
[----:B------:R-:W-:Y:S01]  /*9ea0*/  BSSY B1, `(.L_x_159) ;  /* 0x000001c000017945 */ /* 0x000fe20003800000 */
[----:B------:R-:W3:Y:S02]  /*9eb0*/  @P6 SYNCS.PHASECHK.TRANS64.TRYWAIT P0, [R90+URZ+0x80], R89 ;  /* 0x000080595a0065a7 */ /* 0x000ee400080011ff */
[----:B---3--:R-:W-:Y:S01]  /*9ec0*/  @P6 SEL R85, RZ, 0x1, !P0 ;  /* 0x00000001ff556807 */ /* 0x008fe20004000000 */
        /* <DEDUP_REMOVED lines=13> */
.L_x_162:
[----:B------:R-:W-:Y:S05]  /*9fa0*/  BSYNC B0 ;  /* 0x0000000000007941 */ /* 0x000fea0003800000 */
.L_x_161:
[----:B------:R-:W-:Y:S01]  /*9fb0*/  ISETP.NE.AND P0, PT, R86, RZ, PT ;  /* 0x000000ff5600720c */ /* 0x000fe20003f05270 */
[----:B------:R-:W-:Y:S11]  /*9fc0*/  VIADD R84, R84, 0x1 ;  /* 0x0000000154547836 */ /* 0x000ff60000000000 */
[----:B------:R-:W-:Y:S01]  /*9fd0*/  @!UPT UIADD3 URZ, UPT, UPT, URZ, URZ, URZ ;  /* 0x000000fffffff290 */ /* 0x000fe2000fffe0ff */
[----:B------:R3:W4:Y:S04]  /*9fe0*/  @P0 LDS.128 R56, [R4] ;  /* 0x0000000004380984 */ /* 0x0007280000000c00 */
[----:B------:R3:W2:Y:S04]  /*9ff0*/  @P0 LDS.128 R52, [R3+0x10] ;  /* 0x0000100003340984 */ /* 0x0006a80000000c00 */
[----:B------:R3:W2:Y:S04]  /*a000*/  @P0 LDS.128 R48, [R2+0x20] ;  /* 0x0000200002300984 */ /* 0x0006a80000000c00 */
[----:B------:R3:W2:Y:S01]  /*a010*/  @P0 LDS.128 R44, [R0+0x30] ;  /* 0x00003000002c0984 */ /* 0x0006a20000000c00 */
[C---:B------:R-:W-:Y:S04]  /*a020*/  ISETP.NE.AND P0, PT, R84.reuse, 0x4, PT ;  /* 0x000000045400780c */ /* 0x040fe80003f05270 */
[----:B-1----:R-:W-:Y:S02]  /*a030*/  SEL R5, RZ, 0x1, P0 ;  /* 0x00000001ff057807 */ /* 0x002fe40000000000 */
[----:B------:R-:W-:Y:S02]  /*a040*/  SEL R84, R84, RZ, P0 ;  /* 0x000000ff54547207 */ /* 0x000fe40000000000 */
[----:B------:R-:W-:Y:S02]  /*a050*/  LOP3.LUT R88, R88, R5, RZ, 0x3c, !PT ;  /* 0x0000000558587212 */ /* 0x000fe400078e3cff */
.L_x_160:
[----:B------:R-:W-:Y:S05]  /*a060*/  BSYNC B1 ;  /* 0x0000000000017941 */ /* 0x000fea0003800000 */
.L_x_159:
[----:B---3--:R-:W-:Y:S05]  /*a070*/  VIADD R0, R25, 0x50 ;  /* 0x0000005019007836 */ /* 0x008fea0000000000 */
        /* <DEDUP_REMOVED lines=9> */
[----:B------:R-:W3:Y:S01]  /*a110*/  LDCU.64 UR6, c[0x4][0x78] ;  /* 0x01000f00ff0677ac */ /* 0x000ee20008000a00 */
[----:B------:R-:W2:Y:S01]  /*a120*/  LDC.64 R2, c[0x4][R3] ;  /* 0x0100000003027b82 */ /* 0x000ea20000000a00 */
[----:B------:R-:W5:Y:S01]  /*a130*/  LDCU.64 UR4, c[0x4][0x10] ;  /* 0x01000200ff0477ac */ /* 0x000f620008000a00 */
[----:B-1----:R-:W-:Y:S01]  /*a140*/  MOV R5, UR9 ;  /* 0x0000000900057c02 */ /* 0x002fe20008000f00 */
[----:B------:R-:W-:Y:S01]  /*a150*/  IMAD.U32 R4, RZ, RZ, UR8 ;  /* 0x00000008ff047e24 */ /* 0x000fe2000f8e00ff */
[----:B---3--:R-:W-:Y:S01]  /*a160*/  MOV R7, UR7 ;  /* 0x0000000700077c02 */ /* 0x008fe20008000f00 */
[----:B------:R-:W-:Y:S01]  /*a170*/  IMAD.U32 R6, RZ, RZ, UR6 ;  /* 0x00000006ff067e24 */ /* 0x000fe2000f8e00ff */
[----:B-----5:R-:W-:Y:S01]  /*a180*/  MOV R11, UR5 ;  /* 0x00000005000b7c02 */ /* 0x020fe20008000f00 */
[----:B------:R-:W-:Y:S02]  /*a190*/  IMAD.U32 R10, RZ, RZ, UR4 ;  /* 0x00000004ff0a7e24 */ /* 0x000fe4000f8e00ff */
[----:B------:R-:W-:Y:S07]  /*a1a0*/  LEPC R20, `(.L_x_164) ;  /* 0x000000001014794e */ /* 0x000fee0000000000 */
[----:B--2-4-:R-:W-:Y:S05]  /*a1b0*/  CALL.ABS.NOINC R2 ;  /* 0x0000000002007343 */ /* 0x014fea0003c00000 */
.L_x_164:
[----:B----4-:R-:W-:Y:S01]  /*a1c0*/  LOP3.LUT R20, R56, 0xffffe000, RZ, 0xc0, !PT ;  /* 0xffffe00038147812 */ /* 0x010fe200078ec0ff */
[----:B------:R-:W-:Y:S05]  /*a1d0*/  WARPSYNC.ALL ;  /* 0x0000000000007948 */ /* 0x000fea0003800000 */
[----:B------:R-:W-:Y:S01]  /*a1e0*/  R2UR UR4, R25 ;  /* 0x00000000190472ca */ /* 0x000fe200000e0000 */
[----:B------:R-:W-:Y:S01]  /*a1f0*/  IMAD.U32 R89, RZ, RZ, UR46 ;  /* 0x0000002eff597e24 */ /* 0x000fe2000f8e00ff */
[----:B------:R-:W-:Y:S01]  /*a200*/  LOP3.LUT R21, R57, 0xffffe000, RZ, 0xc0, !PT ;  /* 0xffffe00039157812 */ /* 0x000fe200078ec0ff */
[----:B------:R-:W-:Y:S01]  /*a210*/  BSSY.RECONVERGENT B0, `(.L_x_165) ;  /* 0x000005c000007945 */ /* 0x000fe20003800200 */
[----:B------:R-:W-:Y:S02]  /*a220*/  LOP3.LUT R41, R58, 0xffffe000, RZ, 0xc0, !PT ;  /* 0xffffe0003a297812 */ /* 0x000fe400078ec0ff */
[----:B--2---:R-:W-:Y:S02]  /*a230*/  LOP3.LUT R26, R54, 0xffffe000, RZ, 0xc0, !PT ;  /* 0xffffe000361a7812 */ /* 0x004fe400078ec0ff */
        /* <DEDUP_REMOVED lines=89> */
.L_x_166:
[----:B------:R-:W-:Y:S05]  /*a7d0*/  BSYNC.RECONVERGENT B0 ;  /* 0x0000000000007941 */ /* 0x000fea0003800200 */
.L_x_165:
        /* <DEDUP_REMOVED lines=21> */
.L_x_170:
[----:B------:R-:W-:Y:S05]  /*a930*/  BSYNC B0 ;  /* 0x0000000000007941 */ /* 0x000fea0003800000 */
.L_x_169:
        /* <DEDUP_REMOVED lines=11> */
.L_x_168:
[----:B------:R-:W-:Y:S05]  /*a9f0*/  BSYNC B1 ;  /* 0x0000000000017941 */ /* 0x000fea0003800000 */
.L_x_167:
        /* <DEDUP_REMOVED lines=21> */
.L_x_172:
        /* <DEDUP_REMOVED lines=11> */
[----:B------:R-:W1:Y:S10]  /*ac00*/  LDTM.x16 R4, tmem[UR4+0x60] ;  /* 0x00006004000479ee */ /* 0x000e740008240000 */
[----:B------:R-:W-:Y:S02]  /*ac10*/  @P6 LEA R89, R89, UR43, 0x3 ;  /* 0x0000002b59596c11 */ /* 0x000fe4000f8e18ff */
[----:B------:R-:W-:Y:S03]  /*ac20*/  @P6 SHF.L.U32 R92, R88, 0x1f, RZ ;  /* 0x0000001f585c6819 */ /* 0x000fe600000006ff */
[----:B------:R-:W-:Y:S01]  /*ac30*/  @P6 VIADD R90, R89, 0xa0 ;  /* 0x000000a0595a6836 */ /* 0x000fe20000000000 */
[----:B------:R-:W-:Y:S04]  /*ac40*/  LEA R89, R84, UR43, 0x3 ;  /* 0x0000002b54597c11 */ /* 0x000fe8000f8e18ff */
        /* <DEDUP_REMOVED lines=81> */
.L_x_174:
[----:B------:R-:W-:Y:S05]  /*b160*/  BSYNC.RECONVERGENT B0 ;  /* 0x0000000000007941 */ /* 0x000fea0003800200 */
.L_x_173:
        /* <DEDUP_REMOVED lines=21> */
.L_x_178:
[----:B------:R-:W-:Y:S05]  /*b2c0*/  BSYNC B0 ;  /* 0x0000000000007941 */ /* 0x000fea0003800000 */
.L_x_177:
[----:B------:R-:W-:Y:S11]  /*b2d0*/  ISETP.NE.AND P0, PT, R86, RZ, PT ;  /* 0x000000ff5600720c */ /* 0x000ff60003f05270 */
[----:B------:R-:W-:Y:S02]  /*b2e0*/  @!UPT UIADD3 URZ, UPT, UPT, URZ, URZ, URZ ;  /* 0x000000fffffff290 */ /* 0x000fe4000fffe0ff */
[----:B------:R3:W4:Y:S04]  /*b2f0*/  @P0 LDS.128 R56, [R3] ;  /* 0x0000000003380984 */ /* 0x0007280000000c00 */
[----:B------:R3:W1:Y:S04]  /*b300*/  @P0 LDS.128 R52, [R2+0x10] ;  /* 0x0000100002340984 */ /* 0x0006680000000c00 */
[----:B------:R3:W1:Y:S04]  /*b310*/  @P0 LDS.128 R48, [R0+0x20] ;  /* 0x0000200000300984 */ /* 0x0006680000000c00 */
[----:B------:R3:W1:Y:S02]  /*b320*/  @P0 LDS.128 R44, [R84+0x30] ;  /* 0x00003000542c0984 */ /* 0x0006640000000c00 */
.L_x_176:
[----:B------:R-:W-:Y:S05]  /*b330*/  BSYNC B1 ;  /* 0x0000000000017941 */ /* 0x000fea0003800000 */
.L_x_175:
[----:B---3--:R-:W-:Y:S05]  /*b340*/  VIADD R0, R25, 0x70 ;  /* 0x0000007019007836 */ /* 0x008fea0000000000 */
[----:B------:R-:W-:Y:S04]  /*b350*/  SHF.R.U32.HI R0, RZ, 0x15, R0 ;  /* 0x00000015ff007819 */ /* 0x000fe80000011600 */
[----:B------:R-:W-:Y:S11]  /*b360*/  LOP3.LUT P0, RZ, R0, 0x3, R67, 0x48, !PT ;  /* 0x0000000300ff7812 */ /* 0x000ff60007804843 */
[----:B------:R-:W-:Y:S02]  /*b370*/  @!UPT UIADD3 URZ, UPT, UPT, URZ, URZ, URZ ;  /* 0x000000fffffff290 */ /* 0x000fe4000fffe0ff */
        /* <DEDUP_REMOVED lines=17> */
.L_x_180:
[----:B------:R-:W-:Y:S01]  /*b490*/  ISETP.NE.AND P0, PT, R80, RZ, PT ;  /* 0x000000ff5000720c */ /* 0x000fe20003f05270 */
[----:B------:R-:W-:Y:S05]  /*b4a0*/  WARPSYNC.ALL ;  /* 0x0000000000007948 */ /* 0x000fea0003800000 */
[----:B------:R-:W-:Y:S01]  /*b4b0*/  R2UR UR4, R25 ;  /* 0x00000000190472ca */ /* 0x000fe200000e0000 */
[----:B------:R-:W-:Y:S01]  /*b4c0*/  VIADD R83, R83, 0x110 ;  /* 0x0000011053537836 */ /* 0x000fe20000000000 */
[----:B----4-:R-:W-:Y:S01]  /*b4d0*/  LOP3.LUT R0, R56, 0xffffe000, RZ, 0xc0, !PT ;  /* 0xffffe00038007812 */ /* 0x010fe200078ec0ff */
[----:B------:R-:W-:Y:S01]  /*b4e0*/  BSSY.RECONVERGENT B0, `(.L_x_181) ;  /* 0x0000059000007945 */ /* 0x000fe20003800200 */
[----:B------:R-:W-:Y:S02]  /*b4f0*/  LOP3.LUT R2, R57, 0xffffe000, RZ, 0xc0, !PT ;  /* 0xffffe00039027812 */ /* 0x000fe400078ec0ff */
[----:B------:R-:W-:Y:S02]  /*b500*/  LOP3.LUT R3, R58, 0xffffe000, RZ, 0xc0, !PT ;  /* 0xffffe0003a037812 */ /* 0x000fe400078ec0ff */
[----:B------:R-:W-:Y:S02]  /*b510*/  LOP3.LUT R20, R59, 0xffffe000, RZ, 0xc0, !PT ;  /* 0xffffe0003b147812 */ /* 0x000fe400078ec0ff */
[----:B-1----:R-:W-:Y:S02]  /*b520*/  LOP3.LUT R21, R52, 0xffffe000, RZ, 0xc0, !PT ;  /* 0xffffe00034157812 */ /* 0x002fe400078ec0ff */
[----:B------:R-:W-:Y:S01]  /*b530*/  LOP3.LUT R26, R53, 0xffffe000, RZ, 0xc0, !PT ;  /* 0xffffe000351a7812 */ /* 0x000fe200078ec0ff */
[----:B------:R-:W1:Y:S01]  /*b540*/  LDTM.x16 R4, tmem[UR4+0x70] ;  /* 0x00007004000479ee */ /* 0x000e620008240000 */
[----:B--2---:R-:W-:Y:S01]  /*b550*/  LOP3.LUT R29, R54, 0xffffe000, RZ, 0xc0, !PT ;  /* 0xffffe000361d7812 */ /* 0x004fe200078ec0ff */
[----:B------:R-:W-:Y:S01]  /*b560*/  NOP ;  /* 0x0000000000007918 */ /* 0x000fe20000000000 */
[----:B------:R-:W-:Y:S02]  /*b570*/  LOP3.LUT R28, R55, 0xffffe000, RZ, 0xc0, !PT ;  /* 0xffffe000371c7812 */ /* 0x000fe400078ec0ff */
[----:B------:R-:W-:Y:S02]  /*b580*/  LOP3.LUT R83, R83, 0xfefffff8, RZ, 0xc0, !PT ;  /* 0xfefffff853537812 */ /* 0x000fe400078ec0ff */
[----:B------:R-:W-:Y:S02]  /*b590*/  LOP3.LUT R31, R48, 0xffffe000, RZ, 0xc0, !PT ;  /* 0xffffe000301f7812 */ /* 0x000fe400078ec0ff */
[----:B------:R-:W-:Y:S01]  /*b5a0*/  LOP3.LUT R30, R49, 0xffffe000, RZ, 0xc0, !PT ;  /* 0xffffe000311e7812 */ /* 0x000fe200078ec0ff */
[----:B-1----:R1:W-:Y:S01]  /*b5b0*/  SYNCS.ARRIVE.TRANS64.RED.A1T0 RZ, [R83+URZ], RZ ;  /* 0x000000ff53ff79a7 */ /* 0x0023e200081004ff */
[----:B------:R-:W-:Y:S02]  /*b5c0*/  LOP3.LUT R33, R50, 0xffffe000, RZ, 0xc0, !PT ;  /* 0xffffe00032217812 */ /* 0x000fe400078ec0ff */
[----:B------:R-:W-:Y:S02]  /*b5d0*/  LOP3.LUT R32, R51, 0xffffe000, RZ, 0xc0, !PT ;  /* 0xffffe00033207812 */ /* 0x000fe400078ec0ff */
[----:B------:R-:W-:Y:S02]  /*b5e0*/  LOP3.LUT R35, R44, 0xffffe000, RZ, 0xc0, !PT ;  /* 0xffffe0002c237812 */ /* 0x000fe400078ec0ff */
[----:B------:R-:W-:Y:S02]  /*b5f0*/  LOP3.LUT R34, R45, 0xffffe000, RZ, 0xc0, !PT ;  /* 0xffffe0002d227812 */ /* 0x000fe400078ec0ff */
[----:B------:R-:W-:Y:S02]  /*b600*/  LOP3.LUT R37, R46, 0xffffe000, RZ, 0xc0, !PT ;  /* 0xffffe0002e257812 */ /* 0x000fe400078ec0ff */
[----:B------:R-:W-:Y:S01]  /*b610*/  LOP3.LUT R36, R47, 0xffffe000, RZ, 0xc0, !PT ;  /* 0xffffe0002f247812 */ /* 0x000fe200078ec0ff */
[C---:B------:R-:W-:Y:S01]  /*b620*/  FMUL R4, R24.reuse, R4 ;  /* 0x0000000418047220 */ /* 0x040fe20000400000 */
[C---:B------:R-:W-:Y:S01]  /*b630*/  FMUL R5, R24.reuse, R5 ;  /* 0x0000000518057220 */ /* 0x040fe20000400000 */
[C---:B------:R-:W-:Y:S01]  /*b640*/  FMUL R6, R24.reuse, R6 ;  /* 0x0000000618067220 */ /* 0x040fe20000400000 */
[C---:B------:R-:W-:Y:S01]  /*b650*/  FMUL R7, R24.reuse, R7 ;  /* 0x0000000718077220 */ /* 0x040fe20000400000 */
[C---:B------:R-:W-:Y:S01]  /*b660*/  FFMA R4, R27.reuse, R0, R4 ;  /* 0x000000001b047223 */ /* 0x040fe20000000004 */
[C---:B------:R-:W-:Y:S01]  /*b670*/  FFMA R5, R27.reuse, R2, R5 ;  /* 0x000000021b057223 */ /* 0x040fe20000000005 */
[C---:B------:R-:W-:Y:S01]  /*b680*/  FFMA R6, R27.reuse, R3, R6 ;  /* 0x000000031b067223 */ /* 0x040fe20000000006 */
[C---:B------:R-:W-:Y:S01]  /*b690*/  FFMA R7, R27.reuse, R20, R7 ;  /* 0x000000141b077223 */ /* 0x040fe20000000007 */
[C---:B------:R-:W-:Y:S01]  /*b6a0*/  FMUL R8, R24.reuse, R8 ;  /* 0x0000000818087220 */ /* 0x040fe20000400000 */
[C---:B------:R-:W-:Y:S01]  /*b6b0*/  FMUL R9, R24.reuse, R9 ;  /* 0x0000000918097220 */ /* 0x040fe20000400000 */
[C---:B------:R-:W-:Y:S01]  /*b6c0*/  FMUL R10, R24.reuse, R10 ;  /* 0x0000000a180a7220 */ /* 0x040fe20000400000 */
[C---:B------:R-:W-:Y:S01]  /*b6d0*/  FMUL R11, R24.reuse, R11 ;  /* 0x0000000b180b7220 */ /* 0x040fe20000400000 */
[----:B------:R-:W-:Y:S01]  /*b6e0*/  F2FP.TF32.F32.PACK_B R4, R4 ;  /* 0x00000004ff04723e */ /* 0x000fe200024050ff */
[C---:B------:R-:W-:Y:S01]  /*b6f0*/  FFMA R8, R27.reuse, R21, R8 ;  /* 0x000000151b087223 */ /* 0x040fe20000000008 */
[----:B------:R-:W-:Y:S01]  /*b700*/  F2FP.TF32.F32.PACK_B R5, R5 ;  /* 0x00000005ff05723e */ /* 0x000fe200024050ff */
[C---:B------:R-:W-:Y:S01]  /*b710*/  FFMA R9, R27.reuse, R26, R9 ;  /* 0x0000001a1b097223 */ /* 0x040fe20000000009 */
[----:B------:R-:W-:Y:S01]  /*b720*/  F2FP.TF32.F32.PACK_B R6, R6 ;  /* 0x00000006ff06723e */ /* 0x000fe200024050ff */
[C---:B------:R-:W-:Y:S01]  /*b730*/  FFMA R10, R27.reuse, R29, R10 ;  /* 0x0000001d1b0a7223 */ /* 0x040fe2000000000a */
[----:B------:R-:W-:Y:S01]  /*b740*/  F2FP.TF32.F32.PACK_B R7, R7 ;  /* 0x00000007ff07723e */ /* 0x000fe200024050ff */
[C---:B------:R-:W-:Y:S01]  /*b750*/  FFMA R11, R27.reuse, R28, R11 ;  /* 0x0000001c1b0b7223 */ /* 0x040fe2000000000b */
[C---:B------:R-:W-:Y:S01]  /*b760*/  FMUL R12, R24.reuse, R12 ;  /* 0x0000000c180c7220 */ /* 0x040fe20000400000 */
[----:B------:R-:W-:Y:S01]  /*b770*/  F2FP.TF32.F32.PACK_B R8, R8 ;  /* 0x00000008ff08723e */ /* 0x000fe200024050ff */
[C---:B------:R-:W-:Y:S01]  /*b780*/  FMUL R13, R24.reuse, R13 ;  /* 0x0000000d180d7220 */ /* 0x040fe20000400000 */
[----:B------:R1:W-:Y:S01]  /*b790*/  STS.128 [R78+0x6000], R4 ;  /* 0x006000044e007388 */ /* 0x0003e20000000c00 */
        /* <DEDUP_REMOVED lines=8> */
[C---:B------:R-:W-:Y:S01]  /*b820*/  FFMA R15, R27.reuse, R32, R15 ;  /* 0x000000201b0f7223 */ /* 0x040fe2000000000f */
[C---:B------:R-:W-:Y:S01]  /*b830*/  FMUL R16, R24.reuse, R16 ;  /* 0x0000001018107220 */ /* 0x040fe20000400000 */
[----:B------:R-:W-:Y:S01]  /*b840*/  F2FP.TF32.F32.PACK_B R12, R12 ;  /* 0x0000000cff0c723e */ /* 0x000fe200024050ff */
[----:B------:R1:W-:Y:S01]  /*b850*/  STS.128 [R77+0x6010], R8 ;  /* 0x006010084d007388 */ /* 0x0003e20000000c00 */
[C---:B------:R-:W-:Y:S01]  /*b860*/  FMUL R17, R24.reuse, R17 ;  /* 0x0000001118117220 */ /* 0x040fe20000400000 */
[C---:B------:R-:W-:Y:S01]  /*b870*/  FMUL R18, R24.reuse, R18 ;  /* 0x0000001218127220 */ /* 0x040fe20000400000 */
[----:B------:R-:W-:Y:S01]  /*b880*/  FMUL R19, R24, R19 ;  /* 0x0000001318137220 */ /* 0x000fe20000400000 */
[----:B------:R-:W-:Y:S01]  /*b890*/  F2FP.TF32.F32.PACK_B R13, R13 ;  /* 0x0000000dff0d723e */ /* 0x000fe200024050ff */
[C---:B------:R-:W-:Y:S01]  /*b8a0*/  FFMA R16, R27.reuse, R35, R16 ;  /* 0x000000231b107223 */ /* 0x040fe20000000010 */
[----:B------:R-:W-:Y:S01]  /*b8b0*/  F2FP.TF32.F32.PACK_B R14, R14 ;  /* 0x0000000eff0e723e */ /* 0x000fe200024050ff */
[C---:B------:R-:W-:Y:S01]  /*b8c0*/  FFMA R17, R27.reuse, R34, R17 ;  /* 0x000000221b117223 */ /* 0x040fe20000000011 */
[----:B------:R-:W-:Y:S01]  /*b8d0*/  F2FP.TF32.F32.PACK_B R15, R15 ;  /* 0x0000000fff0f723e */ /* 0x000fe200024050ff */
[C---:B------:R-:W-:Y:S01]  /*b8e0*/  FFMA R18, R27.reuse, R37, R18 ;  /* 0x000000251b127223 */ /* 0x040fe20000000012 */
[----:B------:R-:W-:Y:S01]  /*b8f0*/  FFMA R19, R27, R36, R19 ;  /* 0x000000241b137223 */ /* 0x000fe20000000013 */
[----:B------:R-:W-:Y:S02]  /*b900*/  F2FP.TF32.F32.PACK_B R16, R16 ;  /* 0x00000010ff10723e */ /* 0x000fe400024050ff */
        /* <DEDUP_REMOVED lines=10> */
[----:B--2---:R-:W2:Y:S02]  /*b9b0*/  FENCE.VIEW.ASYNC.S ;  /* 0x00000000000073c6 */ /* 0x004ea40000000000 */
[----:B--2---:R-:W-:Y:S06]  /*b9c0*/  BAR.SYNC.DEFER_BLOCKING 0x1, 0x80 ;  /* 0x0042000000007b1d */ /* 0x004fec0000010000 */
        /* <DEDUP_REMOVED lines=9> */
[----:B--2---:R-:W-:Y:S04]  /*ba60*/  DEPBAR.LE SB0, 0x1 ;  /* 0x000080400000791a */ /* 0x004fe80000000000 */
.L_x_182:
[----:B------:R-:W-:Y:S05]  /*ba70*/  BSYNC.RECONVERGENT B0 ;  /* 0x0000000000007941 */ /* 0x000fea0003800200 */
.L_x_181:
[----:B------:R-:W-:Y:S01]  /*ba80*/  BAR.SYNC.DEFER_BLOCKING 0x1, 0x80 ;  /* 0x0042000000007b1d */ /* 0x000fe20000010000 */
[----:B------:R-:W-:Y:S01]  /*ba90*/  UISETP.NE.AND UP0, UPT, UR52, -0x8, UPT ;  /* 0xfffffff83400788c */ /* 0x000fe2000bf05270 */
[----:B------:R-:W-:Y:S08]  /*baa0*/  IADD3 R0, PT, PT, R22, 0x1, RZ ;  /* 0x0000000116007810 */ /* 0x000ff00007ffe0ff */
[----:B------:R-:W-:Y:S05]  /*bab0*/  BRA.U !UP0, `(.L_x_183) ;  /* 0x0000000108247547 */ /* 0x000fea000b800000 */
[----:B------:R-:W-:Y:S01]  /*bac0*/  ISETP.NE.AND P0, PT, R82, RZ, PT ;  /* 0x000000ff5200720c */ /* 0x000fe20003f05270 */
[----:B------:R-:W-:Y:S01]  /*bad0*/  IMAD.U32 R2, RZ, RZ, UR47 ;  /* 0x0000002fff027e24 */ /* 0x000fe2000f8e00ff */
[----:B------:R-:W-:Y:S04]  /*bae0*/  UIADD3 UR4, UPT, UPT, UR47, 0x1, URZ ;  /* 0x000000012f047890 */ /* 0x000fe8000fffe0ff */
[----:B------:R-:W-:Y:S04]  /*baf0*/  UISETP.NE.AND UP0, UPT, UR4, 0x4, UPT ;  /* 0x000000040400788c */ /* 0x000fe8000bf05270 */
[----:B------:R-:W-:Y:S03]  /*bb00*/  USEL UR47, UR4, URZ, UP0 ;  /* 0x000000ff042f7287 */ /* 0x000fe60008000000 */
[----:B------:R-:W-:Y:S05]  /*bb10*/  @P0 LEA R2, R2, UR43, 0x3 ;  /* 0x0000002b02020c11 */ /* 0x000fea000f8e18ff */
[----:B------:R-:W-:Y:S05]  /*bb20*/  @P0 VIADD R2, R2, 0xa0 ;  /* 0x000000a002020836 */ /* 0x000fea0000000000 */
[----:B------:R-:W-:Y:S04]  /*bb30*/  @P0 PRMT R2, R87, 0x654, R2 ;  /* 0x0000065457020816 */ /* 0x000fe80000000002 */
[----:B------:R2:W-:Y:S03]  /*bb40*/  @P0 SYNCS.ARRIVE.TRANS64.RED.A1T0 RZ, [R2+URZ], RZ ;  /* 0x000000ff02ff09a7 */ /* 0x0005e600081004ff */
.L_x_183:
[----:B------:R-:W-:Y:S01]  /*bb50*/  R2UR UR6, R81 ;  /* 0x00000000510672ca */ /* 0x000fe200000e0000 */
[----:B------:R-:W-:Y:S01]  /*bb60*/  UIADD3 UR52, UPT, UPT, UR52, 0x8, URZ ;  /* 0x0000000834347890 */ /* 0x000fe2000fffe0ff */
[----:B------:R-:W-:Y:S01]  /*bb70*/  R2UR UR5, R68 ;  /* 0x00000000440572ca */ /* 0x000fe200000e0000 */
[----:B------:R-:W-:Y:S01]  /*bb80*/  UMOV UR36, UR63 ;  /* 0x0000003f00247c82 */ /* 0x000fe20008000000 */
[----:B------:R-:W-:Y:S02]  /*bb90*/  R2UR UR4, R69 ;  /* 0x00000000450472ca */ /* 0x000fe400000e0000 */
[----:B------:R-:W-:Y:S02]  /*bba0*/  ISETP.NE.AND P0, PT, R72, 0x2, PT ;  /* 0x000000024800780c */ /* 0x000fe40003f05270 */
[----:B------:R-:W-:Y:S02]  /*bbb0*/  ISETP.NE.AND P1, PT, R0, 0x4, PT ;  /* 0x000000040000780c */ /* 0x000fe40003f25270 */
[----:B------:R-:W-:Y:S02]  /*bbc0*/  SEL R3, RZ, 0x1, P0 ;  /* 0x00000001ff037807 */ /* 0x000fe40000000000 */
[----:B--2---:R-:W-:Y:S01]  /*bbd0*/  SEL R2, RZ, 0x1, P1 ;  /* 0x00000001ff027807 */ /* 0x004fe20000800000 */
[----:B------:R-:W-:Y:S01]  /*bbe0*/  UISETP.NE.AND UP0, UPT, UR6, URZ, UPT ;  /* 0x000000ff0600728c */ /* 0x000fe2000bf05270 */
[----:B------:R-:W-:Y:S01]  /*bbf0*/  LOP3.LUT R74, R74, R3, RZ, 0x3c, !PT ;  /* 0x000000034a4a7212 */ /* 0x000fe200078e3cff */
[----:B------:R-:W-:Y:S01]  /*bc00*/  UIADD3 UR20, UPT, UPT, UR37, UR5, URZ ;  /* 0x0000000525147290 */ /* 0x000fe2000fffe0ff */
[----:B------:R-:W-:Y:S01]  /*bc10*/  LOP3.LUT R75, R75, R2, RZ, 0x3c, !PT ;  /* 0x000000024b4b7212 */ /* 0x000fe200078e3cff */
[----:B------:R-:W-:Y:S01]  /*bc20*/  UIADD3 UR16, UPT, UPT, UR38, UR4, URZ ;  /* 0x0000000426107290 */ /* 0x000fe2000fffe0ff */
[----:B------:R-:W-:Y:S02]  /*bc30*/  SEL R72, R72, RZ, P0 ;  /* 0x000000ff48487207 */ /* 0x000fe40000000000 */
[----:B------:R-:W-:Y:S02]  /*bc40*/  SEL R22, R0, RZ, P1 ;  /* 0x000000ff00167207 */ /* 0x000fe40000800000 */
[----:B------:R-:W-:Y:S07]  /*bc50*/  BRA.U UP0, `(.L_x_184) ;  /* 0xffffffa500707547 */ /* 0x000fee000b83ffff */
[----:B------:R-:W2:Y:S01]  /*bc60*/  LDCU.64 UR4, c[0x0][0x888] ;  /* 0x00011100ff0477ac */ /* 0x000ea20008000a00 */
[----:B------:R-:W3:Y:S01]  /*bc70*/  LDCU.64 UR6, c[0x0][0x890] ;  /* 0x00011200ff0677ac */ /* 0x000ee20008000a00 */
[----:B--2---:R-:W-:Y:S02]  /*bc80*/  ISETP.NE.U32.AND P2, PT, RZ, UR4, PT ;  /* 0x00000004ff007c0c */ /* 0x004fe4000bf45070 */
[----:B---3--:R-:W-:Y:S02]  /*bc90*/  ISETP.NE.U32.AND P1, PT, RZ, UR6, PT ;  /* 0x00000006ff007c0c */ /* 0x008fe4000bf25070 */
[----:B------:R-:W-:Y:S02]  /*bca0*/  ISETP.NE.AND.EX P2, PT, RZ, UR5, PT, P2 ;  /* 0x00000005ff007c0c */ /* 0x000fe4000bf45320 */
[----:B------:R-:W-:-:S13]  /*bcb0*/  ISETP.NE.AND.EX P0, PT, RZ, UR7, PT, P1 ;  /* 0x00000007ff007c0c */ /* 0x000fda000bf05310 */
[----:B------:R-:W-:Y:S05]  /*bcc0*/  @P2 BRA P0, `(.L_x_185) ;  /* 0x00000000003c2947 */ /* 0x000fea0000000000 */
[----:B------:R-:W-:-:S13]  /*bcd0*/  ISETP.NE.AND.EX P1, PT, RZ, UR7, PT, P1 ;  /* 0x00000007ff007c0c */ /* 0x000fda000bf25310 */
[----:B------:R-:W-:Y:S05]  /*bce0*/  @P1 BRA `(.L_x_186) ;  /* 0x00000000000c1947 */ /* 0x000fea0003800000 */
[----:B------:R-:W-:-:S13]  /*bcf0*/  FSETP.NEU.AND P0, PT, R27, RZ, PT ;  /* 0x000000ff1b00720b */ /* 0x000fda0003f0d000 */
[----:B------:R-:W-:Y:S05]  /*bd00*/  @!P0 EXIT ;  /* 0x000000000000894d */ /* 0x000fea0003800000 */
[----:B------:R-:W-:Y:S05]  /*bd10*/  BRA `(.L_x_185) ;  /* 0x0000000000287947 */ /* 0x000fea0003800000 */
.L_x_186:
[----:B------:R-:W-:Y:S01]  /*bd20*/  ISETP.NE.AND P0, PT, R71, RZ, PT ;  /* 0x000000ff4700720c */ /* 0x000fe20003f05270 */
[----:B------:R-:W-:-:S12]  /*bd30*/  BSSY.RECONVERGENT B0, `(.L_x_185) ;  /* 0x0000008000007945 */ /* 0x000fd80003800200 */
[----:B------:R-:W-:Y:S05]  /*bd40*/  @P0 BRA `(.L_x_187) ;  /* 0x0000000000100947 */ /* 0x000fea0003800000 */
[----:B------:R-:W-:-:S04]  /*bd50*/  ISETP.NE.U32.AND P0, PT, RZ, UR4, PT ;  /* 0x00000004ff007c0c */ /* 0x000fc8000bf05070 */
[----:B------:R-:W-:-:S13]  /*bd60*/  ISETP.NE.AND.EX P0, PT, RZ, UR5, PT, P0 ;  /* 0x00000005ff007c0c */ /* 0x000fda000bf05300 */
[----:B------:R-:W-:Y:S05]  /*bd70*/  @!P0 EXIT ;  /* 0x000000000000894d */ /* 0x000fea0003800000 */
[----:B------:R-:W-:Y:S05]  /*bd80*/  BRA `(.L_x_188) ;  /* 0x0000000000087947 */ /* 0x000fea0003800000 */
.L_x_187:
[----:B------:R-:W-:-:S13]  /*bd90*/  FSETP.NEU.AND P0, PT, R27, RZ, PT ;  /* 0x000000ff1b00720b */ /* 0x000fda0003f0d000 */
[----:B------:R-:W-:Y:S05]  /*bda0*/  @!P0 EXIT ;  /* 0x000000000000894d */ /* 0x000fea0003800000 */
.L_x_188:
[----:B------:R-:W-:Y:S05]  /*bdb0*/  BSYNC.RECONVERGENT B0 ;  /* 0x0000000000007941 */ /* 0x000fea0003800200 */
.L_x_185:
[----:B------:R-:W2:Y:S01]  /*bdc0*/  S2UR UR7, SR_CgaCtaId ;  /* 0x00000000000779c3 */ /* 0x000ea20000008800 */
[----:B------:R-:W-:Y:S01]  /*bdd0*/  ULEA UR6, UR47, UR43, 0x3 ;  /* 0x0000002b2f067291 */ /* 0x000fe2000f8e18ff */
[----:B------:R-:W-:-:S04]  /*bde0*/  DEPBAR.LE SB0, 0x0 ;  /* 0x000080000000791a */ /* 0x000fc80000000000 */
[----:B------:R-:W-:-:S04]  /*bdf0*/  UIADD3 UR6, UPT, UPT, UR6, 0xa0, URZ ;  /* 0x000000a006067890 */ /* 0x000fc8000fffe0ff */
[----:B--2---:R-:W-:-:S09]  /*be00*/  UPRMT UR6, UR7, 0x654, UR6 ;  /* 0x0000065407067896 */ /* 0x004fd20008000006 */
[----:B------:R-:W-:Y:S01]  /*be10*/  SYNCS.ARRIVE.TRANS64.RED.A1T0 RZ, [UR6], RZ ;  /* 0x000000ffffff79a7 */ /* 0x000fe20008100406 */
[----:B------:R-:W-:Y:S05]  /*be20*/  EXIT ;  /* 0x000000000000794d */ /* 0x000fea0003800000 */
.L_x_24:
[----:B-1----:R1:W2:Y:S02]  /*be30*/  SYNCS.PHASECHK.TRANS64.TRYWAIT P0, [R0+URZ+0x140], R3 ;  /* 0x00014003000075a7 */ /* 0x0022a400080011ff */
[----:B--2---:R-:W-:Y:S05]  /*be40*/  @!P0 NANOSLEEP.SYNCS 0x989680 ;  /* 0x009896800000895d */ /* 0x004fea0003900000 */
[----:B------:R-:W2:Y:S02]  /*be50*/  @!P0 SYNCS.PHASECHK.TRANS64 P0, [R0+URZ+0x140], R3 ;  /* 0x00014003000085a7 */ /* 0x000ea400080010ff */
[----:B--2---:R-:W-:Y:S05]  /*be60*/  @!P0 BRA `(.L_x_24) ;  /* 0xfffffffc00f08947 */ /* 0x004fea000383ffff */
[----:B------:R-:W-:Y:S05]  /*be70*/  BRA `(.L_x_189) ;  /* 0xffffff5c005c7947 */ /* 0x000fea000383ffff */
.L_x_27:
[----:B-1----:R-:W-:-:S07]  /*be80*/  MOV R0, UR33 ;  /* 0x0000002100007c02 */ /* 0x002fce0008000f00 */
.L_x_190:
[----:B-1----:R1:W2:Y:S02]  /*be90*/  SYNCS.PHASECHK.TRANS64.TRYWAIT P0, [R0+URZ+0x40], R3 ;  /* 0x00004003000075a7 */ /* 0x0022a400080011ff */
[----:B--2---:R-:W-:Y:S05]  /*bea0*/  @!P0 NANOSLEEP.SYNCS 0x989680 ;  /* 0x009896800000895d */ /* 0x004fea0003900000 */
[----:B------:R-:W2:Y:S02]  /*beb0*/  @!P0 SYNCS.PHASECHK.TRANS64 P0, [R0+URZ+0x40], R3 ;  /* 0x00004003000085a7 */ /* 0x000ea400080010ff */
[----:B--2---:R-:W-:Y:S05]  /*bec0*/  @!P0 BRA `(.L_x_190) ;  /* 0xfffffffc00f08947 */ /* 0x004fea000383ffff */
[----:B------:R-:W-:Y:S05]  /*bed0*/  BRA `(.L_x_26) ;  /* 0xffffff5c00ac7947 */ /* 0x000fea000383ffff */
.L_x_34:
[----:B-1----:R-:W-:-:S07]  /*bee0*/  MOV R0, UR17 ;  /* 0x0000001100007c02 */ /* 0x002fce0008000f00 */
.L_x_191:
[----:B-1----:R1:W2:Y:S02]  /*bef0*/  SYNCS.PHASECHK.TRANS64.TRYWAIT P0, [R0+URZ+0x40], R3 ;  /* 0x00004003000075a7 */ /* 0x0022a400080011ff */
[----:B--2---:R-:W-:Y:S05]  /*bf00*/  @!P0 NANOSLEEP.SYNCS 0x989680 ;  /* 0x009896800000895d */ /* 0x004fea0003900000 */
[----:B------:R-:W2:Y:S02]  /*bf10*/  @!P0 SYNCS.PHASECHK.TRANS64 P0, [R0+URZ+0x40], R3 ;  /* 0x00004003000085a7 */ /* 0x000ea400080010ff */
[----:B--2---:R-:W-:Y:S05]  /*bf20*/  @!P0 BRA `(.L_x_191) ;  /* 0xfffffffc00f08947 */ /* 0x004fea000383ffff */
[----:B------:R-:W-:Y:S05]  /*bf30*/  BRA `(.L_x_33) ;  /* 0xffffff6000707947 */ /* 0x000fea000383ffff */
.L_x_39:
[----:B-1----:R1:W2:Y:S02]  /*bf40*/  SYNCS.PHASECHK.TRANS64.TRYWAIT P0, [R3+URZ+0xd0], R0 ;  /* 0x0000d000030075a7 */ /* 0x0022a400080011ff */
[----:B--2---:R-:W-:Y:S05]  /*bf50*/  @!P0 NANOSLEEP.SYNCS 0x989680 ;  /* 0x009896800000895d */ /* 0x004fea0003900000 */
[----:B------:R-:W2:Y:S02]  /*bf60*/  @!P0 SYNCS.PHASECHK.TRANS64 P0, [R3+URZ+0xd0], R0 ;  /* 0x0000d000030085a7 */ /* 0x000ea400080010ff */
[----:B--2---:R-:W-:Y:S05]  /*bf70*/  @!P0 BRA `(.L_x_39) ;  /* 0xfffffffc00f08947 */ /* 0x004fea000383ffff */
[----:B------:R-:W-:Y:S05]  /*bf80*/  BRA `(.L_x_192) ;  /* 0xffffff6400147947 */ /* 0x000fea000383ffff */
.L_x_43:
[----:B-1----:R-:W-:-:S07]  /*bf90*/  MOV R0, UR4 ;  /* 0x0000000400007c02 */ /* 0x002fce0008000f00 */
.L_x_193:
[----:B-1----:R1:W2:Y:S02]  /*bfa0*/  SYNCS.PHASECHK.TRANS64.TRYWAIT P0, [R0+URZ], R3 ;  /* 0x00000003000075a7 */ /* 0x0022a400080011ff */
[----:B--2---:R-:W-:Y:S05]  /*bfb0*/  @!P0 NANOSLEEP.SYNCS 0x989680 ;  /* 0x009896800000895d */ /* 0x004fea0003900000 */
[----:B------:R-:W2:Y:S02]  /*bfc0*/  @!P0 SYNCS.PHASECHK.TRANS64 P0, [R0+URZ], R3 ;  /* 0x00000003000085a7 */ /* 0x000ea400080010ff */
[----:B--2---:R-:W-:Y:S05]  /*bfd0*/  @!P0 BRA `(.L_x_193) ;  /* 0xfffffffc00f08947 */ /* 0x004fea000383ffff */
[----:B------:R-:W-:Y:S05]  /*bfe0*/  BRA `(.L_x_194) ;  /* 0xffffff6800c07947 */ /* 0x000fea000383ffff */
.L_x_44:
[----:B------:R-:W-:-:S07]  /*bff0*/  MOV R0, UR5 ;  /* 0x0000000500007c02 */ /* 0x000fce0008000f00 */
.L_x_195:
[----:B-1----:R1:W2:Y:S02]  /*c000*/  SYNCS.PHASECHK.TRANS64.TRYWAIT P0, [R0+URZ], R3 ;  /* 0x00000003000075a7 */ /* 0x0022a400080011ff */
[----:B--2---:R-:W-:Y:S05]  /*c010*/  @!P0 NANOSLEEP.SYNCS 0x989680 ;  /* 0x009896800000895d */ /* 0x004fea0003900000 */
[----:B------:R-:W2:Y:S02]  /*c020*/  @!P0 SYNCS.PHASECHK.TRANS64 P0, [R0+URZ], R3 ;  /* 0x00000003000085a7 */ /* 0x000ea400080010ff */
[----:B--2---:R-:W-:Y:S05]  /*c030*/  @!P0 BRA `(.L_x_195) ;  /* 0xfffffffc00f08947 */ /* 0x004fea000383ffff */
[----:B------:R-:W-:Y:S05]  /*c040*/  BRA `(.L_x_196) ;  /* 0xffffff6800cc7947 */ /* 0x000fea000383ffff */
.L_x_45:
[----:B------:R-:W-:-:S07]  /*c050*/  MOV R0, UR5 ;  /* 0x0000000500007c02 */ /* 0x000fce0008000f00 */
.L_x_197:
[----:B-1----:R1:W2:Y:S02]  /*c060*/  SYNCS.PHASECHK.TRANS64.TRYWAIT P0, [R0+URZ], R3 ;  /* 0x00000003000075a7 */ /* 0x0022a400080011ff */
[----:B--2---:R-:W-:Y:S05]  /*c070*/  @!P0 NANOSLEEP.SYNCS 0x989680 ;  /* 0x009896800000895d */ /* 0x004fea0003900000 */
[----:B------:R-:W2:Y:S02]  /*c080*/  @!P0 SYNCS.PHASECHK.TRANS64 P0, [R0+URZ], R3 ;  /* 0x00000003000085a7 */ /* 0x000ea400080010ff */
[----:B--2---:R-:W-:Y:S05]  /*c090*/  @!P0 BRA `(.L_x_197) ;  /* 0xfffffffc00f08947 */ /* 0x004fea000383ffff */
[----:B------:R-:W-:Y:S05]  /*c0a0*/  BRA `(.L_x_198) ;  /* 0xffffff6800d87947 */ /* 0x000fea000383ffff */
.L_x_46:
[----:B------:R-:W-:-:S07]  /*c0b0*/  MOV R0, UR5 ;  /* 0x0000000500007c02 */ /* 0x000fce0008000f00 */
.L_x_199:
[----:B-1----:R1:W2:Y:S02]  /*c0c0*/  SYNCS.PHASECHK.TRANS64.TRYWAIT P0, [R0+URZ], R3 ;  /* 0x00000003000075a7 */ /* 0x0022a400080011ff */
[----:B--2---:R-:W-:Y:S05]  /*c0d0*/  @!P0 NANOSLEEP.SYNCS 0x989680 ;  /* 0x009896800000895d */ /* 0x004fea0003900000 */
[----:B------:R-:W2:Y:S02]  /*c0e0*/  @!P0 SYNCS.PHASECHK.TRANS64 P0, [R0+URZ], R3 ;  /* 0x00000003000085a7 */ /* 0x000ea400080010ff */
[----:B--2---:R-:W-:Y:S05]  /*c0f0*/  @!P0 BRA `(.L_x_199) ;  /* 0xfffffffc00f08947 */ /* 0x004fea000383ffff */
[----:B------:R-:W-:Y:S05]  /*c100*/  BRA `(.L_x_200) ;  /* 0xffffff6800e47947 */ /* 0x000fea000383ffff */
.L_x_47:
[----:B------:R-:W-:-:S07]  /*c110*/  MOV R0, UR5 ;  /* 0x0000000500007c02 */ /* 0x000fce0008000f00 */
.L_x_201:
[----:B-1----:R1:W2:Y:S02]  /*c120*/  SYNCS.PHASECHK.TRANS64.TRYWAIT P0, [R0+URZ], R3 ;  /* 0x00000003000075a7 */ /* 0x0022a400080011ff */
[----:B--2---:R-:W-:Y:S05]  /*c130*/  @!P0 NANOSLEEP.SYNCS 0x989680 ;  /* 0x009896800000895d */ /* 0x004fea0003900000 */
[----:B------:R-:W2:Y:S02]  /*c140*/  @!P0 SYNCS.PHASECHK.TRANS64 P0, [R0+URZ], R3 ;  /* 0x00000003000085a7 */ /* 0x000ea400080010ff */
[----:B--2---:R-:W-:Y:S05]  /*c150*/  @!P0 BRA `(.L_x_201) ;  /* 0xfffffffc00f08947 */ /* 0x004fea000383ffff */
[----:B------:R-:W-:Y:S05]  /*c160*/  BRA `(.L_x_202) ;  /* 0xffffff6800f07947 */ /* 0x000fea000383ffff */
.L_x_48:
[----:B------:R-:W-:-:S07]  /*c170*/  MOV R0, UR5 ;  /* 0x0000000500007c02 */ /* 0x000fce0008000f00 */
.L_x_203:
[----:B-1----:R1:W2:Y:S02]  /*c180*/  SYNCS.PHASECHK.TRANS64.TRYWAIT P0, [R0+URZ], R3 ;  /* 0x00000003000075a7 */ /* 0x0022a400080011ff */
[----:B--2---:R-:W-:Y:S05]  /*c190*/  @!P0 NANOSLEEP.SYNCS 0x989680 ;  /* 0x009896800000895d */ /* 0x004fea0003900000 */
[----:B------:R-:W2:Y:S02]  /*c1a0*/  @!P0 SYNCS.PHASECHK.TRANS64 P0, [R0+URZ], R3 ;  /* 0x00000003000085a7 */ /* 0x000ea400080010ff */
[----:B--2---:R-:W-:Y:S05]  /*c1b0*/  @!P0 BRA `(.L_x_203) ;  /* 0xfffffffc00f08947 */ /* 0x004fea000383ffff */
[----:B------:R-:W-:Y:S05]  /*c1c0*/  BRA `(.L_x_204) ;  /* 0xffffff6800fc7947 */ /* 0x000fea000383ffff */
.L_x_49:
[----:B------:R-:W-:-:S07]  /*c1d0*/  MOV R0, UR5 ;  /* 0x0000000500007c02 */ /* 0x000fce0008000f00 */
.L_x_205:
[----:B-1----:R1:W2:Y:S02]  /*c1e0*/  SYNCS.PHASECHK.TRANS64.TRYWAIT P0, [R0+URZ], R3 ;  /* 0x00000003000075a7 */ /* 0x0022a400080011ff */
[----:B--2---:R-:W-:Y:S05]  /*c1f0*/  @!P0 NANOSLEEP.SYNCS 0x989680 ;  /* 0x009896800000895d */ /* 0x004fea0003900000 */
[----:B------:R-:W2:Y:S02]  /*c200*/  @!P0 SYNCS.PHASECHK.TRANS64 P0, [R0+URZ], R3 ;  /* 0x00000003000085a7 */ /* 0x000ea400080010ff */
[----:B--2---:R-:W-:Y:S05]  /*c210*/  @!P0 BRA `(.L_x_205) ;  /* 0xfffffffc00f08947 */ /* 0x004fea000383ffff */
[----:B------:R-:W-:Y:S05]  /*c220*/  BRA `(.L_x_206) ;  /* 0xffffff6c00087947 */ /* 0x000fea000383ffff */
.L_x_52:
[----:B--2---:R2:W3:Y:S02]  /*c230*/  SYNCS.PHASECHK.TRANS64.TRYWAIT P0, [R2+URZ+0x130], R5 ;  /* 0x00013005020075a7 */ /* 0x0044e400080011ff */
[----:B---3--:R-:W-:Y:S05]  /*c240*/  @!P0 NANOSLEEP.SYNCS 0x989680 ;  /* 0x009896800000895d */ /* 0x008fea0003900000 */
[----:B------:R-:W3:Y:S02]  /*c250*/  @!P0 SYNCS.PHASECHK.TRANS64 P0, [R2+URZ+0x130], R5 ;  /* 0x00013005020085a7 */ /* 0x000ee400080010ff */
[----:B---3--:R-:W-:Y:S05]  /*c260*/  @!P0 BRA `(.L_x_52) ;  /* 0xfffffffc00f08947 */ /* 0x008fea000383ffff */
[----:B------:R-:W-:Y:S05]  /*c270*/  BRA `(.L_x_207) ;  /* 0xffffff6c006c7947 */ /* 0x000fea000383ffff */
.L_x_53:
[----:B------:R-:W-:-:S07]  /*c280*/  MOV R2, UR4 ;  /* 0x0000000400027c02 */ /* 0x000fce0008000f00 */
.L_x_208:
[----:B--2---:R2:W3:Y:S02]  /*c290*/  SYNCS.PHASECHK.TRANS64.TRYWAIT P0, [R2+URZ+0xe0], R5 ;  /* 0x0000e005020075a7 */ /* 0x0044e400080011ff */
[----:B---3--:R-:W-:Y:S05]  /*c2a0*/  @!P0 NANOSLEEP.SYNCS 0x989680 ;  /* 0x009896800000895d */ /* 0x008fea0003900000 */
[----:B------:R-:W3:Y:S02]  /*c2b0*/  @!P0 SYNCS.PHASECHK.TRANS64 P0, [R2+URZ+0xe0], R5 ;  /* 0x0000e005020085a7 */ /* 0x000ee400080010ff */
[----:B---3--:R-:W-:Y:S05]  /*c2c0*/  @!P0 BRA `(.L_x_208) ;  /* 0xfffffffc00f08947 */ /* 0x008fea000383ffff */
[----:B------:R-:W-:Y:S05]  /*c2d0*/  BRA `(.L_x_209) ;  /* 0xffffff6c007c7947 */ /* 0x000fea000383ffff */
.L_x_54:
[----:B--2---:R2:W3:Y:S02]  /*c2e0*/  SYNCS.PHASECHK.TRANS64.TRYWAIT P1, [R2+URZ+0xd0], R5 ;  /* 0x0000d005020075a7 */ /* 0x0044e400080211ff */
[----:B---3--:R-:W-:Y:S05]  /*c2f0*/  @!P1 NANOSLEEP.SYNCS 0x989680 ;  /* 0x009896800000995d */ /* 0x008fea0003900000 */
[----:B------:R-:W3:Y:S02]  /*c300*/  @!P1 SYNCS.PHASECHK.TRANS64 P1, [R2+URZ+0xd0], R5 ;  /* 0x0000d005020095a7 */ /* 0x000ee400080210ff */
[----:B---3--:R-:W-:Y:S05]  /*c310*/  @!P1 BRA `(.L_x_54) ;  /* 0xfffffffc00f09947 */ /* 0x008fea000383ffff */
[----:B------:R-:W-:Y:S05]  /*c320*/  BRA `(.L_x_210) ;  /* 0xffffff6c00ac7947 */ /* 0x000fea000383ffff */
.L_x_57:
[----:B------:R-:W-:-:S07]  /*c330*/  MOV R0, UR4 ;  /* 0x0000000400007c02 */ /* 0x000fce0008000f00 */
.L_x_211:
[----:B--2---:R2:W3:Y:S02]  /*c340*/  SYNCS.PHASECHK.TRANS64.TRYWAIT P0, [R0+URZ+0xe0], R3 ;  /* 0x0000e003000075a7 */ /* 0x0044e400080011ff */
[----:B---3--:R-:W-:Y:S05]  /*c350*/  @!P0 NANOSLEEP.SYNCS 0x989680 ;  /* 0x009896800000895d */ /* 0x008fea0003900000 */
[----:B------:R-:W3:Y:S02]  /*c360*/  @!P0 SYNCS.PHASECHK.TRANS64 P0, [R0+URZ+0xe0], R3 ;  /* 0x0000e003000085a7 */ /* 0x000ee400080010ff */
[----:B---3--:R-:W-:Y:S05]  /*c370*/  @!P0 BRA `(.L_x_211) ;  /* 0xfffffffc00f08947 */ /* 0x008fea000383ffff */
[----:B------:R-:W-:Y:S05]  /*c380*/  BRA `(.L_x_56) ;  /* 0xffffff7000007947 */ /* 0x000fea000383ffff */
.L_x_66:
[----:B--2---:R-:W-:-:S04]  /*c390*/  MOV R0, UR5 ;  /* 0x0000000500007c02 */ /* 0x004fc80008000f00 */
[----:B------:R2:W3:Y:S03]  /*c3a0*/  SYNCS.PHASECHK.TRANS64.TRYWAIT P0, [R0+URZ+0x8], R7 ;  /* 0x00000807000075a7 */ /* 0x0004e600080011ff */
[----:B---3--:R-:W-:Y:S05]  /*c3b0*/  @!P0 NANOSLEEP.SYNCS 0x989680 ;  /* 0x009896800000895d */ /* 0x008fea0003900000 */
[----:B------:R-:W3:Y:S02]  /*c3c0*/  @!P0 SYNCS.PHASECHK.TRANS64 P0, [R0+URZ+0x8], R7 ;  /* 0x00000807000085a7 */ /* 0x000ee400080010ff */
[----:B---3--:R-:W-:Y:S05]  /*c3d0*/  @!P0 BRA `(.L_x_66) ;  /* 0xfffffffc00ec8947 */ /* 0x008fea000383ffff */
[----:B------:R-:W-:Y:S05]  /*c3e0*/  BRA `(.L_x_65) ;  /* 0xffffff7000b87947 */ /* 0x000fea000383ffff */
.L_x_68:
[----:B------:R-:W-:Y:S01]  /*c3f0*/  BSSY B0, `(.L_x_212) ;  /* 0x0000006000007945 */ /* 0x000fe20003800000 */
[----:B------:R-:W-:-:S07]  /*c400*/  MOV R15, 0xffffffff ;  /* 0xffffffff000f7802 */ /* 0x000fce0000000f00 */
[----:B-12--5:R-:W-:Y:S05]  /*c410*/  WARPSYNC.COLLECTIVE R15, `(.L_x_213) ;  /* 0x000000000f0c7348 */ /* 0x026fea0003c00000 */
[----:B------:R-:W-:Y:S02]  /*c420*/  ELECT P6, UR79, PT ;  /* 0x00000000004f782f */ /* 0x000fe400038c0000 */
[----:B------:R-:W-:Y:S01]  /*c430*/  MOV R14, UR79 ;  /* 0x0000004f000e7c02 */ /* 0x000fe20008000f00 */
[----:B-12--5:R-:W-:Y:S10]  /*c440*/  ENDCOLLECTIVE ;  /* 0x000000000000791b */ /* 0x026ff40003800000 */
.L_x_213:
[----:B------:R-:W-:Y:S05]  /*c450*/  BSYNC B0 ;  /* 0x0000000000007941 */ /* 0x000fea0003800000 */
.L_x_212:
[----:B------:R-:W-:Y:S01]  /*c460*/  PLOP3.LUT P0, PT, P6, PT, PT, 0x80, 0x8 ;  /* 0x000000000008781c */ /* 0x000fe2000370f070 */
[----:B------:R-:W-:-:S12]  /*c470*/  BRA `(.L_x_214) ;  /* 0xffffff7000e47947 */ /* 0x000fd8000383ffff */
.L_x_70:
[----:B--2---:R-:W-:-:S04]  /*c480*/  MOV R0, UR5 ;  /* 0x0000000500007c02 */ /* 0x004fc80008000f00 */
[----:B------:R2:W3:Y:S03]  /*c490*/  SYNCS.PHASECHK.TRANS64.TRYWAIT P0, [R0+URZ+0x8], R5 ;  /* 0x00000805000075a7 */ /* 0x0004e600080011ff */
[----:B---3--:R-:W-:Y:S05]  /*c4a0*/  @!P0 NANOSLEEP.SYNCS 0x989680 ;  /* 0x009896800000895d */ /* 0x008fea0003900000 */
[----:B------:R-:W3:Y:S02]  /*c4b0*/  @!P0 SYNCS.PHASECHK.TRANS64 P0, [R0+URZ+0x8], R5 ;  /* 0x00000805000085a7 */ /* 0x000ee400080010ff */
[----:B---3--:R-:W-:Y:S05]  /*c4c0*/  @!P0 BRA `(.L_x_70) ;  /* 0xfffffffc00ec8947 */ /* 0x008fea000383ffff */
[----:B------:R-:W-:Y:S05]  /*c4d0*/  BRA `(.L_x_69) ;  /* 0xffffff7000e87947 */ /* 0x000fea000383ffff */
.L_x_71:
[----:B-1----:R1:W2:Y:S02]  /*c4e0*/  SYNCS.PHASECHK.TRANS64.TRYWAIT P0, [R0+URZ+0xd0], R5 ;  /* 0x0000d005000075a7 */ /* 0x0022a400080011ff */
[----:B--2---:R-:W-:Y:S05]  /*c4f0*/  @!P0 NANOSLEEP.SYNCS 0x989680 ;  /* 0x009896800000895d */ /* 0x004fea0003900000 */
[----:B------:R-:W2:Y:S02]  /*c500*/  @!P0 SYNCS.PHASECHK.TRANS64 P0, [R0+URZ+0xd0], R5 ;  /* 0x0000d005000085a7 */ /* 0x000ea400080010ff */
[----:B--2---:R-:W-:Y:S05]  /*c510*/  @!P0 BRA `(.L_x_71) ;  /* 0xfffffffc00f08947 */ /* 0x004fea000383ffff */
[----:B------:R-:W-:Y:S05]  /*c520*/  BRA `(.L_x_215) ;  /* 0xffffff7400d47947 */ /* 0x000fea000383ffff */
.L_x_73:
[----:B------:R-:W-:-:S07]  /*c530*/  MOV R0, UR31 ;  /* 0x0000001f00007c02 */ /* 0x000fce0008000f00 */
.L_x_216:
[----:B-1----:R1:W2:Y:S02]  /*c540*/  SYNCS.PHASECHK.TRANS64.TRYWAIT P0, [R0+URZ+0x110], R5 ;  /* 0x00011005000075a7 */ /* 0x0022a400080011ff */
[----:B--2---:R-:W-:Y:S05]  /*c550*/  @!P0 NANOSLEEP.SYNCS 0x989680 ;  /* 0x009896800000895d */ /* 0x004fea0003900000 */
[----:B------:R-:W2:Y:S02]  /*c560*/  @!P0 SYNCS.PHASECHK.TRANS64 P0, [R0+URZ+0x110], R5 ;  /* 0x00011005000085a7 */ /* 0x000ea400080010ff */
[----:B--2---:R-:W-:Y:S05]  /*c570*/  @!P0 BRA `(.L_x_216) ;  /* 0xfffffffc00f08947 */ /* 0x004fea000383ffff */
[----:B------:R-:W-:Y:S05]  /*c580*/  BRA `(.L_x_217) ;  /* 0xffffff7800207947 */ /* 0x000fea000383ffff */
.L_x_76:
[----:B------:R-:W-:Y:S07]  /*c590*/  MOV R0, UR5 ;  /* 0x0000000500007c02 */ /* 0x000fee0008000f00 */
.L_x_218:
[----:B-1----:R1:W2:Y:S02]  /*c5a0*/  SYNCS.PHASECHK.TRANS64.TRYWAIT P0, [R0+URZ], R5 ;  /* 0x00000005000075a7 */ /* 0x0022a400080011ff */
[----:B--2---:R-:W-:Y:S05]  /*c5b0*/  @!P0 NANOSLEEP.SYNCS 0x989680 ;  /* 0x009896800000895d */ /* 0x004fea0003900000 */
[----:B------:R-:W2:Y:S02]  /*c5c0*/  @!P0 SYNCS.PHASECHK.TRANS64 P0, [R0+URZ], R5 ;  /* 0x00000005000085a7 */ /* 0x000ea400080010ff */
[----:B--2---:R-:W-:Y:S05]  /*c5d0*/  @!P0 BRA `(.L_x_218) ;  /* 0xfffffffc00f08947 */ /* 0x004fea000383ffff */
[----:B------:R-:W-:Y:S05]  /*c5e0*/  BRA `(.L_x_75) ;  /* 0xffffff7800347947 */ /* 0x000fea000383ffff */
.L_x_80:
[----:B-1----:R-:W-:-:S07]  /*c5f0*/  MOV R0, UR4 ;  /* 0x0000000400007c02 */ /* 0x002fce0008000f00 */
.L_x_219:
[----:B-1----:R1:W2:Y:S02]  /*c600*/  SYNCS.PHASECHK.TRANS64.TRYWAIT P0, [R0+URZ], R3 ;  /* 0x00000003000075a7 */ /* 0x0022a400080011ff */
[----:B--2---:R-:W-:Y:S05]  /*c610*/  @!P0 NANOSLEEP.SYNCS 0x989680 ;  /* 0x009896800000895d */ /* 0x004fea0003900000 */
[----:B------:R-:W2:Y:S02]  /*c620*/  @!P0 SYNCS.PHASECHK.TRANS64 P0, [R0+URZ], R3 ;  /* 0x00000003000085a7 */ /* 0x000ea400080010ff */
[----:B--2---:R-:W-:Y:S05]  /*c630*/  @!P0 BRA `(.L_x_219) ;  /* 0xfffffffc00f08947 */ /* 0x004fea000383ffff */
[----:B------:R-:W-:Y:S05]  /*c640*/  BRA `(.L_x_220) ;  /* 0xffffff7c00287947 */ /* 0x000fea000383ffff */
.L_x_81:
[----:B------:R-:W-:-:S07]  /*c650*/  MOV R0, UR5 ;  /* 0x0000000500007c02 */ /* 0x000fce0008000f00 */
.L_x_221:
[----:B-1----:R1:W2:Y:S02]  /*c660*/  SYNCS.PHASECHK.TRANS64.TRYWAIT P0, [R0+URZ], R3 ;  /* 0x00000003000075a7 */ /* 0x0022a400080011ff */
[----:B--2---:R-:W-:Y:S05]  /*c670*/  @!P0 NANOSLEEP.SYNCS 0x989680 ;  /* 0x009896800000895d */ /* 0x004fea0003900000 */
[----:B------:R-:W2:Y:S02]  /*c680*/  @!P0 SYNCS.PHASECHK.TRANS64 P0, [R0+URZ], R3 ;  /* 0x00000003000085a7 */ /* 0x000ea400080010ff */
[----:B--2---:R-:W-:Y:S05]  /*c690*/  @!P0 BRA `(.L_x_221) ;  /* 0xfffffffc00f08947 */ /* 0x004fea000383ffff */
[----:B------:R-:W-:Y:S05]  /*c6a0*/  BRA `(.L_x_222) ;  /* 0xffffff7c00347947 */ /* 0x000fea000383ffff */
.L_x_82:
[----:B------:R-:W-:-:S07]  /*c6b0*/  MOV R0, UR5 ;  /* 0x0000000500007c02 */ /* 0x000fce0008000f00 */
.L_x_223:
[----:B-1----:R1:W2:Y:S02]  /*c6c0*/  SYNCS.PHASECHK.TRANS64.TRYWAIT P0, [R0+URZ], R3 ;  /* 0x00000003000075a7 */ /* 0x0022a400080011ff */
[----:B--2---:R-:W-:Y:S05]  /*c6d0*/  @!P0 NANOSLEEP.SYNCS 0x989680 ;  /* 0x009896800000895d */ /* 0x004fea0003900000 */
[----:B------:R-:W2:Y:S02]  /*c6e0*/  @!P0 SYNCS.PHASECHK.TRANS64 P0, [R0+URZ], R3 ;  /* 0x00000003000085a7 */ /* 0x000ea400080010ff */
[----:B--2---:R-:W-:Y:S05]  /*c6f0*/  @!P0 BRA `(.L_x_223) ;  /* 0xfffffffc00f08947 */ /* 0x004fea000383ffff */
[----:B------:R-:W-:Y:S05]  /*c700*/  BRA `(.L_x_224) ;  /* 0xffffff7c00407947 */ /* 0x000fea000383ffff */
.L_x_85:
[----:B------:R-:W-:-:S07]  /*c710*/  MOV R0, UR26 ;  /* 0x0000001a00007c02 */ /* 0x000fce0008000f00 */
.L_x_225:
[----:B-1----:R1:W2:Y:S02]  /*c720*/  SYNCS.PHASECHK.TRANS64.TRYWAIT P1, [R0+URZ+0x150], R3 ;  /* 0x00015003000075a7 */ /* 0x0022a400080211ff */
[----:B--2---:R-:W-:Y:S05]  /*c730*/  @!P1 NANOSLEEP.SYNCS 0x989680 ;  /* 0x009896800000995d */ /* 0x004fea0003900000 */
[----:B------:R-:W2:Y:S02]  /*c740*/  @!P1 SYNCS.PHASECHK.TRANS64 P1, [R0+URZ+0x150], R3 ;  /* 0x00015003000095a7 */ /* 0x000ea400080210ff */
[----:B--2---:R-:W-:Y:S05]  /*c750*/  @!P1 BRA `(.L_x_225) ;  /* 0xfffffffc00f09947 */ /* 0x004fea000383ffff */
[----:B------:R-:W-:Y:S05]  /*c760*/  BRA `(.L_x_226) ;  /* 0xffffff7c008c7947 */ /* 0x000fea000383ffff */
.L_x_90:
[----:B--2---:R2:W3:Y:S02]  /*c770*/  SYNCS.PHASECHK.TRANS64.TRYWAIT P0, [R12+URZ+0xd0], R9 ;  /* 0x0000d0090c0075a7 */ /* 0x0044e400080011ff */
[----:B---3--:R-:W-:Y:S05]  /*c780*/  @!P0 NANOSLEEP.SYNCS 0x989680 ;  /* 0x009896800000895d */ /* 0x008fea0003900000 */
[----:B------:R-:W3:Y:S02]  /*c790*/  @!P0 SYNCS.PHASECHK.TRANS64 P0, [R12+URZ+0xd0], R9 ;  /* 0x0000d0090c0085a7 */ /* 0x000ee400080010ff */
[----:B---3--:R-:W-:Y:S05]  /*c7a0*/  @!P0 BRA `(.L_x_90) ;  /* 0xfffffffc00f08947 */ /* 0x008fea000383ffff */
[----:B------:R-:W-:Y:S05]  /*c7b0*/  BRA `(.L_x_227) ;  /* 0xffffff8000c07947 */ /* 0x000fea000383ffff */
.L_x_93:
[----:B------:R-:W-:Y:S07]  /*c7c0*/  MOV R0, UR21 ;  /* 0x0000001500007c02 */ /* 0x000fee0008000f00 */
.L_x_228:
[----:B--2---:R2:W3:Y:S02]  /*c7d0*/  SYNCS.PHASECHK.TRANS64.TRYWAIT P2, [R0+URZ+0xc8], R9 ;  /* 0x0000c809000075a7 */ /* 0x0044e400080411ff */
[----:B---3--:R-:W-:Y:S05]  /*c7e0*/  @!P2 NANOSLEEP.SYNCS 0x989680 ;  /* 0x009896800000a95d */ /* 0x008fea0003900000 */
[----:B------:R-:W3:Y:S02]  /*c7f0*/  @!P2 SYNCS.PHASECHK.TRANS64 P2, [R0+URZ+0xc8], R9 ;  /* 0x0000c8090000a5a7 */ /* 0x000ee400080410ff */
[----:B---3--:R-:W-:Y:S05]  /*c800*/  @!P2 BRA `(.L_x_228) ;  /* 0xfffffffc00f0a947 */ /* 0x008fea000383ffff */
[----:B------:R-:W-:Y:S05]  /*c810*/  BRA `(.L_x_92) ;  /* 0xffffff88002c7947 */ /* 0x000fea000383ffff */
.L_x_96:
[----:B------:R-:W-:Y:S07]  /*c820*/  MOV R9, UR21 ;  /* 0x0000001500097c02 */ /* 0x000fee0008000f00 */
.L_x_229:
[----:B--2---:R2:W3:Y:S02]  /*c830*/  SYNCS.PHASECHK.TRANS64.TRYWAIT P0, [R9+URZ+0xa0], R10 ;  /* 0x0000a00a090075a7 */ /* 0x0044e400080011ff */
[----:B---3--:R-:W-:Y:S05]  /*c840*/  @!P0 NANOSLEEP.SYNCS 0x989680 ;  /* 0x009896800000895d */ /* 0x008fea0003900000 */
[----:B------:R-:W3:Y:S02]  /*c850*/  @!P0 SYNCS.PHASECHK.TRANS64 P0, [R9+URZ+0xa0], R10 ;  /* 0x0000a00a090085a7 */ /* 0x000ee400080010ff */
[----:B---3--:R-:W-:Y:S05]  /*c860*/  @!P0 BRA `(.L_x_229) ;  /* 0xfffffffc00f08947 */ /* 0x008fea000383ffff */
[----:B------:R-:W-:Y:S05]  /*c870*/  BRA `(.L_x_230) ;  /* 0xffffff8800887947 */ /* 0x000fea000383ffff */
.L_x_97:
[----:B------:R-:W-:Y:S07]  /*c880*/  MOV R9, UR21 ;  /* 0x0000001500097c02 */ /* 0x000fee0008000f00 */
.L_x_231:
[----:B--2---:R2:W3:Y:S02]  /*c890*/  SYNCS.PHASECHK.TRANS64.TRYWAIT P0, [R9+URZ+0xa8], R10 ;  /* 0x0000a80a090075a7 */ /* 0x0044e400080011ff */
[----:B---3--:R-:W-:Y:S05]  /*c8a0*/  @!P0 NANOSLEEP.SYNCS 0x989680 ;  /* 0x009896800000895d */ /* 0x008fea0003900000 */
[----:B------:R-:W3:Y:S02]  /*c8b0*/  @!P0 SYNCS.PHASECHK.TRANS64 P0, [R9+URZ+0xa8], R10 ;  /* 0x0000a80a090085a7 */ /* 0x000ee400080010ff */
[----:B---3--:R-:W-:Y:S05]  /*c8c0*/  @!P0 BRA `(.L_x_231) ;  /* 0xfffffffc00f08947 */ /* 0x008fea000383ffff */
[----:B------:R-:W-:Y:S05]  /*c8d0*/  BRA `(.L_x_232) ;  /* 0xffffff8800c47947 */ /* 0x000fea000383ffff */
.L_x_98:
[----:B------:R-:W-:Y:S07]  /*c8e0*/  MOV R9, UR21 ;  /* 0x0000001500097c02 */ /* 0x000fee0008000f00 */
.L_x_233:
[----:B--2---:R2:W3:Y:S02]  /*c8f0*/  SYNCS.PHASECHK.TRANS64.TRYWAIT P0, [R9+URZ+0xb0], R10 ;  /* 0x0000b00a090075a7 */ /* 0x0044e400080011ff */
[----:B---3--:R-:W-:Y:S05]  /*c900*/  @!P0 NANOSLEEP.SYNCS 0x989680 ;  /* 0x009896800000895d */ /* 0x008fea0003900000 */
[----:B------:R-:W3:Y:S02]  /*c910*/  @!P0 SYNCS.PHASECHK.TRANS64 P0, [R9+URZ+0xb0], R10 ;  /* 0x0000b00a090085a7 */ /* 0x000ee400080010ff */
[----:B---3--:R-:W-:Y:S05]  /*c920*/  @!P0 BRA `(.L_x_233) ;  /* 0xfffffffc00f08947 */ /* 0x008fea000383ffff */
[----:B------:R-:W-:Y:S05]  /*c930*/  BRA `(.L_x_234) ;  /* 0xffffff8c00047947 */ /* 0x000fea000383ffff */
.L_x_99:
[----:B------:R-:W-:Y:S07]  /*c940*/  MOV R9, UR21 ;  /* 0x0000001500097c02 */ /* 0x000fee0008000f00 */
.L_x_235:
[----:B--2---:R2:W3:Y:S02]  /*c950*/  SYNCS.PHASECHK.TRANS64.TRYWAIT P0, [R9+URZ+0xb8], R10 ;  /* 0x0000b80a090075a7 */ /* 0x0044e400080011ff */
[----:B---3--:R-:W-:Y:S05]  /*c960*/  @!P0 NANOSLEEP.SYNCS 0x989680 ;  /* 0x009896800000895d */ /* 0x008fea0003900000 */
[----:B------:R-:W3:Y:S02]  /*c970*/  @!P0 SYNCS.PHASECHK.TRANS64 P0, [R9+URZ+0xb8], R10 ;  /* 0x0000b80a090085a7 */ /* 0x000ee400080010ff */
[----:B---3--:R-:W-:Y:S05]  /*c980*/  @!P0 BRA `(.L_x_235) ;  /* 0xfffffffc00f08947 */ /* 0x008fea000383ffff */
[----:B------:R-:W-:Y:S05]  /*c990*/  BRA `(.L_x_236) ;  /* 0xffffff8c00487947 */ /* 0x000fea000383ffff */
.L_x_100:
[----:B------:R-:W-:Y:S07]  /*c9a0*/  MOV R0, UR21 ;  /* 0x0000001500007c02 */ /* 0x000fee0008000f00 */
.L_x_237:
[----:B--2---:R2:W3:Y:S02]  /*c9b0*/  SYNCS.PHASECHK.TRANS64.TRYWAIT P0, [R0+URZ+0xa0], R9 ;  /* 0x0000a009000075a7 */ /* 0x0044e400080011ff */
[----:B---3--:R-:W-:Y:S05]  /*c9c0*/  @!P0 NANOSLEEP.SYNCS 0x989680 ;  /* 0x009896800000895d */ /* 0x008fea0003900000 */
[----:B------:R-:W3:Y:S02]  /*c9d0*/  @!P0 SYNCS.PHASECHK.TRANS64 P0, [R0+URZ+0xa0], R9 ;  /* 0x0000a009000085a7 */ /* 0x000ee400080010ff */
[----:B---3--:R-:W-:Y:S05]  /*c9e0*/  @!P0 BRA `(.L_x_237) ;  /* 0xfffffffc00f08947 */ /* 0x008fea000383ffff */
[----:B------:R-:W-:Y:S05]  /*c9f0*/  BRA `(.L_x_238) ;  /* 0xffffff8c00907947 */ /* 0x000fea000383ffff */
.L_x_101:
[----:B------:R-:W-:Y:S07]  /*ca00*/  MOV R0, UR21 ;  /* 0x0000001500007c02 */ /* 0x000fee0008000f00 */
.L_x_239:
[----:B--2---:R2:W3:Y:S02]  /*ca10*/  SYNCS.PHASECHK.TRANS64.TRYWAIT P0, [R0+URZ+0xa8], R9 ;  /* 0x0000a809000075a7 */ /* 0x0044e400080011ff */
[----:B---3--:R-:W-:Y:S05]  /*ca20*/  @!P0 NANOSLEEP.SYNCS 0x989680 ;  /* 0x009896800000895d */ /* 0x008fea0003900000 */
[----:B------:R-:W3:Y:S02]  /*ca30*/  @!P0 SYNCS.PHASECHK.TRANS64 P0, [R0+URZ+0xa8], R9 ;  /* 0x0000a809000085a7 */ /* 0x000ee400080010ff */
[----:B---3--:R-:W-:Y:S05]  /*ca40*/  @!P0 BRA `(.L_x_239) ;  /* 0xfffffffc00f08947 */ /* 0x008fea000383ffff */
[----:B------:R-:W-:Y:S05]  /*ca50*/  BRA `(.L_x_240) ;  /* 0xffffff8c00d87947 */ /* 0x000fea000383ffff */
.L_x_102:
[----:B------:R-:W-:Y:S07]  /*ca60*/  MOV R0, UR21 ;  /* 0x0000001500007c02 */ /* 0x000fee0008000f00 */
.L_x_241:
[----:B--2---:R2:W3:Y:S02]  /*ca70*/  SYNCS.PHASECHK.TRANS64.TRYWAIT P0, [R0+URZ+0xb0], R9 ;  /* 0x0000b009000075a7 */ /* 0x0044e400080011ff */
[----:B---3--:R-:W-:Y:S05]  /*ca80*/  @!P0 NANOSLEEP.SYNCS 0x989680 ;  /* 0x009896800000895d */ /* 0x008fea0003900000 */
[----:B------:R-:W3:Y:S02]  /*ca90*/  @!P0 SYNCS.PHASECHK.TRANS64 P0, [R0+URZ+0xb0], R9 ;  /* 0x0000b009000085a7 */ /* 0x000ee400080010ff */
[----:B---3--:R-:W-:Y:S05]  /*caa0*/  @!P0 BRA `(.L_x_241) ;  /* 0xfffffffc00f08947 */ /* 0x008fea000383ffff */
[----:B------:R-:W-:Y:S05]  /*cab0*/  BRA `(.L_x_242) ;  /* 0xffffff9000207947 */ /* 0x000fea000383ffff */
.L_x_103:
[----:B------:R-:W-:Y:S07]  /*cac0*/  MOV R0, UR21 ;  /* 0x0000001500007c02 */ /* 0x000fee0008000f00 */
.L_x_243:
[----:B--2---:R2:W3:Y:S02]  /*cad0*/  SYNCS.PHASECHK.TRANS64.TRYWAIT P0, [R0+URZ+0xb8], R9 ;  /* 0x0000b809000075a7 */ /* 0x0044e400080011ff */
[----:B---3--:R-:W-:Y:S05]  /*cae0*/  @!P0 NANOSLEEP.SYNCS 0x989680 ;  /* 0x009896800000895d */ /* 0x008fea0003900000 */
[----:B------:R-:W3:Y:S02]  /*caf0*/  @!P0 SYNCS.PHASECHK.TRANS64 P0, [R0+URZ+0xb8], R9 ;  /* 0x0000b809000085a7 */ /* 0x000ee400080010ff */
[----:B---3--:R-:W-:Y:S05]  /*cb00*/  @!P0 BRA `(.L_x_243) ;  /* 0xfffffffc00f08947 */ /* 0x008fea000383ffff */
[----:B------:R-:W-:Y:S05]  /*cb10*/  BRA `(.L_x_244) ;  /* 0xffffff9000647947 */ /* 0x000fea000383ffff */
.L_x_105:
[----:B------:R-:W-:-:S07]  /*cb20*/  MOV R3, UR21 ;  /* 0x0000001500037c02 */ /* 0x000fce0008000f00 */
.L_x_245:
[----:B---3--:R3:W4:Y:S02]  /*cb30*/  SYNCS.PHASECHK.TRANS64.TRYWAIT P0, [R3+URZ+0xa0], R10 ;  /* 0x0000a00a030075a7 */ /* 0x00872400080011ff */
[----:B----4-:R-:W-:Y:S05]  /*cb40*/  @!P0 NANOSLEEP.SYNCS 0x989680 ;  /* 0x009896800000895d */ /* 0x010fea0003900000 */
[----:B------:R-:W4:Y:S02]  /*cb50*/  @!P0 SYNCS.PHASECHK.TRANS64 P0, [R3+URZ+0xa0], R10 ;  /* 0x0000a00a030085a7 */ /* 0x000f2400080010ff */
[----:B----4-:R-:W-:Y:S05]  /*cb60*/  @!P0 BRA `(.L_x_245) ;  /* 0xfffffffc00f08947 */ /* 0x010fea000383ffff */
[----:B------:R-:W-:Y:S05]  /*cb70*/  BRA `(.L_x_246) ;  /* 0xffffff9000d47947 */ /* 0x000fea000383ffff */
.L_x_106:
[----:B---3--:R-:W-:-:S07]  /*cb80*/  MOV R3, UR21 ;  /* 0x0000001500037c02 */ /* 0x008fce0008000f00 */
.L_x_247:
[----:B---3--:R3:W4:Y:S02]  /*cb90*/  SYNCS.PHASECHK.TRANS64.TRYWAIT P0, [R3+URZ+0xa8], R10 ;  /* 0x0000a80a030075a7 */ /* 0x00872400080011ff */
[----:B----4-:R-:W-:Y:S05]  /*cba0*/  @!P0 NANOSLEEP.SYNCS 0x989680 ;  /* 0x009896800000895d */ /* 0x010fea0003900000 */
[----:B------:R-:W4:Y:S02]  /*cbb0*/  @!P0 SYNCS.PHASECHK.TRANS64 P0, [R3+URZ+0xa8], R10 ;  /* 0x0000a80a030085a7 */ /* 0x000f2400080010ff */
[----:B----4-:R-:W-:Y:S05]  /*cbc0*/  @!P0 BRA `(.L_x_247) ;  /* 0xfffffffc00f08947 */ /* 0x010fea000383ffff */
[----:B------:R-:W-:Y:S05]  /*cbd0*/  BRA `(.L_x_248) ;  /* 0xffffff9000c47947 */ /* 0x000fea000383ffff */
.L_x_107:
[----:B---3--:R-:W-:-:S07]  /*cbe0*/  MOV R3, UR21 ;  /* 0x0000001500037c02 */ /* 0x008fce0008000f00 */
.L_x_249:
[----:B---3--:R3:W4:Y:S02]  /*cbf0*/  SYNCS.PHASECHK.TRANS64.TRYWAIT P0, [R3+URZ+0xb0], R10 ;  /* 0x0000b00a030075a7 */ /* 0x00872400080011ff */
[----:B----4-:R-:W-:Y:S05]  /*cc00*/  @!P0 NANOSLEEP.SYNCS 0x989680 ;  /* 0x009896800000895d */ /* 0x010fea0003900000 */
[----:B------:R-:W4:Y:S02]  /*cc10*/  @!P0 SYNCS.PHASECHK.TRANS64 P0, [R3+URZ+0xb0], R10 ;  /* 0x0000b00a030085a7 */ /* 0x000f2400080010ff */
[----:B----4-:R-:W-:Y:S05]  /*cc20*/  @!P0 BRA `(.L_x_249) ;  /* 0xfffffffc00f08947 */ /* 0x010fea000383ffff */
[----:B------:R-:W-:Y:S05]  /*cc30*/  BRA `(.L_x_250) ;  /* 0xffffff9000b87947 */ /* 0x000fea000383ffff */
.L_x_109:
[----:B--2---:R2:W3:Y:S02]  /*cc40*/  SYNCS.PHASECHK.TRANS64.TRYWAIT P0, [R3+URZ+0xd0], R0 ;  /* 0x0000d000030075a7 */ /* 0x0044e400080011ff */
[----:B---3--:R-:W-:Y:S05]  /*cc50*/  @!P0 NANOSLEEP.SYNCS 0x989680 ;  /* 0x009896800000895d */ /* 0x008fea0003900000 */
[----:B------:R-:W3:Y:S02]  /*cc60*/  @!P0 SYNCS.PHASECHK.TRANS64 P0, [R3+URZ+0xd0], R0 ;  /* 0x0000d000030085a7 */ /* 0x000ee400080010ff */
[----:B---3--:R-:W-:Y:S05]  /*cc70*/  @!P0 BRA `(.L_x_109) ;  /* 0xfffffffc00f08947 */ /* 0x008fea000383ffff */
[----:B------:R-:W-:Y:S05]  /*cc80*/  BRA `(.L_x_251) ;  /* 0xffffff9400787947 */ /* 0x000fea000383ffff */
.L_x_120:
[----:B-1----:R-:W-:Y:S04]  /*cc90*/  MOV R2, UR43 ;  /* 0x0000002b00027c02 */ /* 0x002fe80008000f00 */
[----:B------:R1:W2:Y:S03]  /*cca0*/  SYNCS.PHASECHK.TRANS64.TRYWAIT P0, [R2+URZ+0x80], R3 ;  /* 0x00008003020075a7 */ /* 0x0002a600080011ff */
[----:B--2---:R-:W-:Y:S05]  /*ccb0*/  @!P0 NANOSLEEP.SYNCS 0x989680 ;  /* 0x009896800000895d */ /* 0x004fea0003900000 */
[----:B------:R-:W2:Y:S02]  /*ccc0*/  @!P0 SYNCS.PHASECHK.TRANS64 P0, [R2+URZ+0x80], R3 ;  /* 0x00008003020085a7 */ /* 0x000ea400080010ff */
[----:B--2---:R-:W-:Y:S05]  /*ccd0*/  @!P0 BRA `(.L_x_120) ;  /* 0xfffffffc00ec8947 */ /* 0x004fea000383ffff */
[----:B------:R-:W-:Y:S05]  /*cce0*/  BRA `(.L_x_119) ;  /* 0xffffffa000c87947 */ /* 0x000fea000383ffff */
.L_x_122:
[----:B-1----:R1:W3:Y:S02]  /*ccf0*/  SYNCS.PHASECHK.TRANS64.TRYWAIT P1, [R83+URZ+0xf0], R0 ;  /* 0x0000f000530075a7 */ /* 0x0022e400080211ff */
[----:B---3--:R-:W-:Y:S05]  /*cd00*/  @!P1 NANOSLEEP.SYNCS 0x989680 ;  /* 0x009896800000995d */ /* 0x008fea0003900000 */
[----:B------:R-:W3:Y:S02]  /*cd10*/  @!P1 SYNCS.PHASECHK.TRANS64 P1, [R83+URZ+0xf0], R0 ;  /* 0x0000f000530095a7 */ /* 0x000ee400080210ff */
[----:B---3--:R-:W-:Y:S05]  /*cd20*/  @!P1 BRA `(.L_x_122) ;  /* 0xfffffffc00f09947 */ /* 0x008fea000383ffff */
[----:B------:R-:W-:Y:S05]  /*cd30*/  BRA `(.L_x_121) ;  /* 0xffffffa000f07947 */ /* 0x000fea000383ffff */
.L_x_131:
[----:B-1----:R1:W3:Y:S02]  /*cd40*/  SYNCS.PHASECHK.TRANS64.TRYWAIT P0, [R3+URZ+0x80], R0 ;  /* 0x00008000030075a7 */ /* 0x0022e400080011ff */
[----:B---3--:R-:W-:Y:S05]  /*cd50*/  @!P0 NANOSLEEP.SYNCS 0x989680 ;  /* 0x009896800000895d */ /* 0x008fea0003900000 */
[----:B------:R-:W3:Y:S02]  /*cd60*/  @!P0 SYNCS.PHASECHK.TRANS64 P0, [R3+URZ+0x80], R0 ;  /* 0x00008000030085a7 */ /* 0x000ee400080010ff */
[----:B---3--:R-:W-:Y:S05]  /*cd70*/  @!P0 BRA `(.L_x_131) ;  /* 0xfffffffc00f08947 */ /* 0x008fea000383ffff */
[----:B------:R-:W-:Y:S05]  /*cd80*/  BRA `(.L_x_130) ;  /* 0xffffffac000c7947 */ /* 0x000fea000383ffff */
.L_x_139:
[----:B-1----:R1:W4:Y:S02]  /*cd90*/  SYNCS.PHASECHK.TRANS64.TRYWAIT P0, [R40+URZ+0x80], R5 ;  /* 0x00008005280075a7 */ /* 0x00232400080011ff */
[----:B----4-:R-:W-:Y:S05]  /*cda0*/  @!P0 NANOSLEEP.SYNCS 0x989680 ;  /* 0x009896800000895d */ /* 0x010fea0003900000 */
[----:B------:R-:W4:Y:S02]  /*cdb0*/  @!P0 SYNCS.PHASECHK.TRANS64 P0, [R40+URZ+0x80], R5 ;  /* 0x00008005280085a7 */ /* 0x000f2400080010ff */
[----:B----4-:R-:W-:Y:S05]  /*cdc0*/  @!P0 BRA `(.L_x_139) ;  /* 0xfffffffc00f08947 */ /* 0x010fea000383ffff */
[----:B------:R-:W-:Y:S05]  /*cdd0*/  BRA `(.L_x_138) ;  /* 0xffffffb4004c7947 */ /* 0x000fea000383ffff */
.L_x_147:
[----:B-1----:R1:W4:Y:S02]  /*cde0*/  SYNCS.PHASECHK.TRANS64.TRYWAIT P0, [R89+URZ+0x80], R6 ;  /* 0x00008006590075a7 */ /* 0x00232400080011ff */
[----:B----4-:R-:W-:Y:S05]  /*cdf0*/  @!P0 NANOSLEEP.SYNCS 0x989680 ;  /* 0x009896800000895d */ /* 0x010fea0003900000 */
[----:B------:R-:W4:Y:S02]  /*ce00*/  @!P0 SYNCS.PHASECHK.TRANS64 P0, [R89+URZ+0x80], R6 ;  /* 0x00008006590085a7 */ /* 0x000f2400080010ff */
[----:B----4-:R-:W-:Y:S05]  /*ce10*/  @!P0 BRA `(.L_x_147) ;  /* 0xfffffffc00f08947 */ /* 0x010fea000383ffff */
[----:B------:R-:W-:Y:S05]  /*ce20*/  BRA `(.L_x_146) ;  /* 0xffffffbc008c7947 */ /* 0x000fea000383ffff */
.L_x_155:
[----:B-1----:R1:W4:Y:S02]  /*ce30*/  SYNCS.PHASECHK.TRANS64.TRYWAIT P0, [R90+URZ+0x80], R5 ;  /* 0x000080055a0075a7 */ /* 0x00232400080011ff */
[----:B----4-:R-:W-:Y:S05]  /*ce40*/  @!P0 NANOSLEEP.SYNCS 0x989680 ;  /* 0x009896800000895d */ /* 0x010fea0003900000 */
[----:B------:R-:W4:Y:S02]  /*ce50*/  @!P0 SYNCS.PHASECHK.TRANS64 P0, [R90+URZ+0x80], R5 ;  /* 0x000080055a0085a7 */ /* 0x000f2400080010ff */
[----:B----4-:R-:W-:Y:S05]  /*ce60*/  @!P0 BRA `(.L_x_155) ;  /* 0xfffffffc00f08947 */ /* 0x010fea000383ffff */
[----:B------:R-:W-:Y:S05]  /*ce70*/  BRA `(.L_x_154) ;  /* 0xffffffc400d87947 */ /* 0x000fea000383ffff */
.L_x_163:
[----:B-1----:R1:W3:Y:S02]  /*ce80*/  SYNCS.PHASECHK.TRANS64.TRYWAIT P0, [R90+URZ+0x80], R5 ;  /* 0x000080055a0075a7 */ /* 0x0022e400080011ff */
[----:B---3--:R-:W-:Y:S05]  /*ce90*/  @!P0 NANOSLEEP.SYNCS 0x989680 ;  /* 0x009896800000895d */ /* 0x008fea0003900000 */
[----:B------:R-:W3:Y:S02]  /*cea0*/  @!P0 SYNCS.PHASECHK.TRANS64 P0, [R90+URZ+0x80], R5 ;  /* 0x000080055a0085a7 */ /* 0x000ee400080010ff */
[----:B---3--:R-:W-:Y:S05]  /*ceb0*/  @!P0 BRA `(.L_x_163) ;  /* 0xfffffffc00f08947 */ /* 0x008fea000383ffff */
[----:B------:R-:W-:Y:S05]  /*cec0*/  BRA `(.L_x_162) ;  /* 0xffffffd000347947 */ /* 0x000fea000383ffff */
.L_x_171:
[----:B-1----:R1:W3:Y:S02]  /*ced0*/  SYNCS.PHASECHK.TRANS64.TRYWAIT P0, [R90+URZ+0x80], R5 ;  /* 0x000080055a0075a7 */ /* 0x0022e400080011ff */
[----:B---3--:R-:W-:Y:S05]  /*cee0*/  @!P0 NANOSLEEP.SYNCS 0x989680 ;  /* 0x009896800000895d */ /* 0x008fea0003900000 */
[----:B------:R-:W3:Y:S02]  /*cef0*/  @!P0 SYNCS.PHASECHK.TRANS64 P0, [R90+URZ+0x80], R5 ;  /* 0x000080055a0085a7 */ /* 0x000ee400080010ff */
[----:B---3--:R-:W-:Y:S05]  /*cf00*/  @!P0 BRA `(.L_x_171) ;  /* 0xfffffffc00f08947 */ /* 0x008fea000383ffff */
[----:B------:R-:W-:Y:S05]  /*cf10*/  BRA `(.L_x_170) ;  /* 0xffffffd800847947 */ /* 0x000fea000383ffff */
.L_x_179:
[----:B-1----:R1:W3:Y:S02]  /*cf20*/  SYNCS.PHASECHK.TRANS64.TRYWAIT P0, [R89+URZ+0x80], R88 ;  /* 0x00008058590075a7 */ /* 0x0022e400080011ff */
[----:B---3--:R-:W-:Y:S05]  /*cf30*/  @!P0 NANOSLEEP.SYNCS 0x989680 ;  /* 0x009896800000895d */ /* 0x008fea0003900000 */
[----:B------:R-:W3:Y:S02]  /*cf40*/  @!P0 SYNCS.PHASECHK.TRANS64 P0, [R89+URZ+0x80], R88 ;  /* 0x00008058590085a7 */ /* 0x000ee400080010ff */
[----:B---3--:R-:W-:Y:S05]  /*cf50*/  @!P0 BRA `(.L_x_179) ;  /* 0xfffffffc00f08947 */ /* 0x008fea000383ffff */
[----:B------:R-:W-:Y:S05]  /*cf60*/  BRA `(.L_x_178) ;  /* 0xffffffe000d47947 */ /* 0x000fea000383ffff */
        .weak           $__internal_0_$__cuda_sm10x_tcgen05_guardrail_trap_col_being_dealloced_not_returned_by_alloc
        .type           $__internal_0_$__cuda_sm10x_tcgen05_guardrail_trap_col_being_dealloced_not_returned_by_alloc,@function
        .size           $__internal_0_$__cuda_sm10x_tcgen05_guardrail_trap_col_being_dealloced_not_returned_by_alloc,($__internal_1_$__cuda_sm10x_tcgen05_guardrail_trap_phase_invalid_during_alloc - $__internal_0_$__cuda_sm10x_tcgen05_guardrail_trap_col_being_dealloced_not_returned_by_alloc)
$__internal_0_$__cuda_sm10x_tcgen05_guardrail_trap_col_being_dealloced_not_returned_by_alloc:
[----:B------:R-:W-:Y:S05]  /*cf70*/  BPT.TRAP 0x1 ;  /* 0x000000040000795c */ /* 0x000fea0000300000 */
[----:B------:R-:W-:-:S04]  /*cf80*/  HFMA2 R3, -RZ, RZ, 0, 0 ;  /* 0x00000000ff037431 */ /* 0x000fc800000001ff */
[----:B------:R-:W-:Y:S05]  /*cf90*/  RET.REL.NODEC R2 `(_ZN7cutlass13device_kernelINS_4gemm6kernel13GemmUniversalIN4cute5tupleIJiiiiEEENS1_10collective13CollectiveMmaINS1_35MainloopSm100TmaUmmaWarpSpecializedILi8ELi2ELi4ENS5_IJNS4_1CILi2EEENSA_ILi4EEENSA_ILi1EEEEEEEENS5_IJNSA_ILi256EEENSA_ILi128EEENSA_ILi32EEEEEENS_10tfloat32_tENS5_IJlSD_lEEESK_SL_NS4_8TiledMMAINS4_8MMA_AtomIJNS4_23SM100_MMA_TF32_2x1SM_SSISK_SK_fLi256ELi128ELNS4_4UMMA5MajorE0ELSQ_0ELNSP_7ScaleInE0ELSR_0EEEEEENS4_6LayoutINS5_IJSD_SD_SD_EEENS5_IJNSA_ILi0EEESW_SW_EEEEENS5_IJNS4_10UnderscoreESZ_SZ_EEEEENS4_28SM100_TMA_2SM_LOAD_MULTICASTENS4_14ComposedLayoutINS4_7SwizzleILi3ELi4ELi3EEENS4_18smem_ptr_flag_bitsILi32EEENSU_INS5_IJNSA_ILi8EEESI_EEENS5_IJSI_SD_EEEEEEEvNS4_8identityENS4_18SM100_TMA_2SM_LOADES1C_vS1D_EENS_8epilogue10collective18CollectiveEpilogueINS1G_23Sm100TmaWarpSpecializedILi4ELi2ELi16ELb1ELb0EEEJNS5_IJSH_SH_SI_EEENS5_IJNSU_ISH_SD_EENSU_INSA_ILi16EEESD_EEEEESK_SL_SK_SL_NS1G_6fusion15FusionCallbacksIS1K_NS1Q_17LinearCombinationISK_fSK_fLNS_15FloatRoundStyleE2EEES1L_S1P_JEEENS4_5SM1004TMEM4LOAD26SM100_TMEM_LOAD_32dp32b16xENS4_13SM90_TMA_LOADENS13_INS14_ILi2ELi4ELi3EEES17_NSU_INS5_IJS18_S1N_EEENS5_IJS1N_SD_EEEEEEENS4_39AutoVectorizingCopyWithAssumedAlignmentILi128EEENS4_14SM90_TMA_STOREES25_S27_S27_EEEvvEEEEvNT_6ParamsE) ;  /* 0xffffff3002187950 */ /* 0x000fea0003c3ffff */
        .weak           $__internal_1_$__cuda_sm10x_tcgen05_guardrail_trap_phase_invalid_during_alloc
        .type           $__internal_1_$__cuda_sm10x_tcgen05_guardrail_trap_phase_invalid_during_alloc,@function
        .size           $__internal_1_$__cuda_sm10x_tcgen05_guardrail_trap_phase_invalid_during_alloc,($__internal_2_$__cuda_sm10x_tcgen05_guardrail_trap_unallocated_columns_being_dealloced - $__internal_1_$__cuda_sm10x_tcgen05_guardrail_trap_phase_invalid_during_alloc)
$__internal_1_$__cuda_sm10x_tcgen05_guardrail_trap_phase_invalid_during_alloc:
[----:B------:R-:W-:Y:S05]  /*cfa0*/  BPT.TRAP 0x1 ;  /* 0x000000040000795c */ /* 0x000fea0000300000 */
[----:B------:R-:W-:-:S04]  /*cfb0*/  MOV R5, 0x0 ;  /* 0x0000000000057802 */ /* 0x000fc80000000f00 */
[----:B------:R-:W-:Y:S05]  /*cfc0*/  RET.REL.NODEC R4 `(_ZN7cutlass13device_kernelINS_4gemm6kernel13GemmUniversalIN4cute5tupleIJiiiiEEENS1_10collective13CollectiveMmaINS1_35MainloopSm100TmaUmmaWarpSpecializedILi8ELi2ELi4ENS5_IJNS4_1CILi2EEENSA_ILi4EEENSA_ILi1EEEEEEEENS5_IJNSA_ILi256EEENSA_ILi128EEENSA_ILi32EEEEEENS_10tfloat32_tENS5_IJlSD_lEEESK_SL_NS4_8TiledMMAINS4_8MMA_AtomIJNS4_23SM100_MMA_TF32_2x1SM_SSISK_SK_fLi256ELi128ELNS4_4UMMA5MajorE0ELSQ_0ELNSP_7ScaleInE0ELSR_0EEEEEENS4_6LayoutINS5_IJSD_SD_SD_EEENS5_IJNSA_ILi0EEESW_SW_EEEEENS5_IJNS4_10UnderscoreESZ_SZ_EEEEENS4_28SM100_TMA_2SM_LOAD_MULTICASTENS4_14ComposedLayoutINS4_7SwizzleILi3ELi4ELi3EEENS4_18smem_ptr_flag_bitsILi32EEENSU_INS5_IJNSA_ILi8EEESI_EEENS5_IJSI_SD_EEEEEEEvNS4_8identityENS4_18SM100_TMA_2SM_LOADES1C_vS1D_EENS_8epilogue10collective18CollectiveEpilogueINS1G_23Sm100TmaWarpSpecializedILi4ELi2ELi16ELb1ELb0EEEJNS5_IJSH_SH_SI_EEENS5_IJNSU_ISH_SD_EENSU_INSA_ILi16EEESD_EEEEESK_SL_SK_SL_NS1G_6fusion15FusionCallbacksIS1K_NS1Q_17LinearCombinationISK_fSK_fLNS_15FloatRoundStyleE2EEES1L_S1P_JEEENS4_5SM1004TMEM4LOAD26SM100_TMEM_LOAD_32dp32b16xENS4_13SM90_TMA_LOADENS13_INS14_ILi2ELi4ELi3EEES17_NSU_INS5_IJS18_S1N_EEENS5_IJS1N_SD_EEEEEEENS4_39AutoVectorizingCopyWithAssumedAlignmentILi128EEENS4_14SM90_TMA_STOREES25_S27_S27_EEEvvEEEEvNT_6ParamsE) ;  /* 0xffffff30040c7950 */ /* 0x000fea0003c3ffff */
        .weak           $__internal_2_$__cuda_sm10x_tcgen05_guardrail_trap_unallocated_columns_being_dealloced
        .type           $__internal_2_$__cuda_sm10x_tcgen05_guardrail_trap_unallocated_columns_being_dealloced,@function
        .size           $__internal_2_$__cuda_sm10x_tcgen05_guardrail_trap_unallocated_columns_being_dealloced,(.L_x_253 - $__internal_2_$__cuda_sm10x_tcgen05_guardrail_trap_unallocated_columns_being_dealloced)
$__internal_2_$__cuda_sm10x_tcgen05_guardrail_trap_unallocated_columns_being_dealloced:
[----:B------:R-:W-:Y:S05]  /*cfd0*/  BPT.TRAP 0x1 ;  /* 0x000000040000795c */ /* 0x000fea0000300000 */
[----:B------:R-:W-:-:S04]  /*cfe0*/  HFMA2 R3, -RZ, RZ, 0, 0 ;  /* 0x00000000ff037431 */ /* 0x000fc800000001ff */
[----:B------:R-:W-:Y:S05]  /*cff0*/  RET.REL.NODEC R2 `(_ZN7cutlass13device_kernelINS_4gemm6kernel13GemmUniversalIN4cute5tupleIJiiiiEEENS1_10collective13CollectiveMmaINS1_35MainloopSm100TmaUmmaWarpSpecializedILi8ELi2ELi4ENS5_IJNS4_1CILi2EEENSA_ILi4EEENSA_ILi1EEEEEEEENS5_IJNSA_ILi256EEENSA_ILi128EEENSA_ILi32EEEEEENS_10tfloat32_tENS5_IJlSD_lEEESK_SL_NS4_8TiledMMAINS4_8MMA_AtomIJNS4_23SM100_MMA_TF32_2x1SM_SSISK_SK_fLi256ELi128ELNS4_4UMMA5MajorE0ELSQ_0ELNSP_7ScaleInE0ELSR_0EEEEEENS4_6LayoutINS5_IJSD_SD_SD_EEENS5_IJNSA_ILi0EEESW_SW_EEEEENS5_IJNS4_10UnderscoreESZ_SZ_EEEEENS4_28SM100_TMA_2SM_LOAD_MULTICASTENS4_14ComposedLayoutINS4_7SwizzleILi3ELi4ELi3EEENS4_18smem_ptr_flag_bitsILi32EEENSU_INS5_IJNSA_ILi8EEESI_EEENS5_IJSI_SD_EEEEEEEvNS4_8identityENS4_18SM100_TMA_2SM_LOADES1C_vS1D_EENS_8epilogue10collective18CollectiveEpilogueINS1G_23Sm100TmaWarpSpecializedILi4ELi2ELi16ELb1ELb0EEEJNS5_IJSH_SH_SI_EEENS5_IJNSU_ISH_SD_EENSU_INSA_ILi16EEESD_EEEEESK_SL_SK_SL_NS1G_6fusion15FusionCallbacksIS1K_NS1Q_17LinearCombinationISK_fSK_fLNS_15FloatRoundStyleE2EEES1L_S1P_JEEENS4_5SM1004TMEM4LOAD26SM100_TMEM_LOAD_32dp32b16xENS4_13SM90_TMA_LOADENS13_INS14_ILi2ELi4ELi3EEES17_NSU_INS5_IJS18_S1N_EEENS5_IJS1N_SD_EEEEEEENS4_39AutoVectorizingCopyWithAssumedAlignmentILi128EEENS4_14SM90_TMA_STOREES25_S27_S27_EEEvvEEEEvNT_6ParamsE) ;  /* 0xffffff3002007950 */ /* 0x000fea0003c3ffff */
.L_x_252:
[----:B------:R-:W-:-:S00]  /*d000*/  BRA `(.L_x_252) ;  /* 0xfffffffc00fc7947 */ /* 0x000fc0000383ffff */
[----:B------:R-:W-:-:S00]  /*d010*/  NOP ;  /* 0x0000000000007918 */ /* 0x000fc00000000000 */
        /* <DEDUP_REMOVED lines=14> */
.L_x_253:


//--------------------- .nv.global.init           --------------------------
	.section	.nv.global.init,"aw",@progbits
.nv.global.init:
	.type		$str$27,@object
	.size		$str$27,($str$28 - $str$27)
$str$27:
        /*0000*/ 	.byte	0x28, 0x61, 0x64, 0x64, 0x72, 0x65, 0x73, 0x73, 0x20, 0x26, 0x20, 0x6d, 0x61, 0x73, 0x6b, 0x29
        /*0010*/ 	.byte	0x20, 0x3d, 0x3d, 0x20, 0x30, 0x00
	.type		$str$28,@object
	.size		$str$28,($str$26 - $str$28)
$str$28:
        /*0016*/ 	.byte	0x2f, 0x74, 0x6d, 0x70, 0x2f, 0x63, 0x75, 0x74, 0x6c, 0x61, 0x73, 0x73, 0x5f, 0x73, 0x77, 0x65
        /*0026*/ 	.byte	0x65, 0x70, 0x5f, 0x73, 0x72, 0x63, 0x2f, 0x69, 0x6e, 0x63, 0x6c, 0x75, 0x64, 0x65, 0x2f, 0x63
        /*0036*/ 	.byte	0x75, 0x74, 0x65, 0x2f, 0x70, 0x6f, 0x69, 0x6e, 0x74, 0x65, 0x72, 0x5f, 0x66, 0x6c, 0x61, 0x67
        /*0046*/ 	.byte	0x67, 0x65, 0x64, 0x2e, 0x68, 0x70, 0x70, 0x00
	.type		$str$26,@object
	.size		$str$26,($str$25 - $str$26)
$str$26:
        /*004e*/ 	.byte	0x2f, 0x74, 0x6d, 0x70, 0x2f, 0x63, 0x75, 0x74, 0x6c, 0x61, 0x73, 0x73, 0x5f, 0x73, 0x77, 0x65
        /*005e*/ 	.byte	0x65, 0x70, 0x5f, 0x73, 0x72, 0x63, 0x2f, 0x69, 0x6e, 0x63, 0x6c, 0x75, 0x64, 0x65, 0x2f, 0x63
        /*006e*/ 	.byte	0x75, 0x74, 0x65, 0x2f, 0x61, 0x74, 0x6f, 0x6d, 0x2f, 0x63, 0x6f, 0x70, 0x79, 0x5f, 0x74, 0x72
        /*007e*/ 	.byte	0x61, 0x69, 0x74, 0x73, 0x5f, 0x73, 0x6d, 0x31, 0x30, 0x30, 0x2e, 0x68, 0x70, 0x70, 0x00
	.type		$str$25,@object
	.size		$str$25,(__unnamed_1 - $str$25)
$str$25:
        /*008d*/ 	.byte	0x28, 0x28, 0x75, 0x69, 0x6e, 0x74, 0x33, 0x32, 0x5f, 0x74, 0x28, 0x74, 0x68, 0x72, 0x65, 0x61
        /*009d*/ 	.byte	0x64, 0x49, 0x64, 0x78, 0x2e, 0x78, 0x29, 0x20, 0x2f, 0x20, 0x33, 0x32, 0x29, 0x20, 0x25, 0x20
        /*00ad*/ 	.byte	0x34, 0x29, 0x20, 0x3d, 0x3d, 0x20, 0x28, 0x28, 0x28, 0x74, 0x6d, 0x65, 0x6d, 0x5f, 0x61, 0x64
        /*00bd*/ 	.byte	0x64, 0x72, 0x20, 0x3e, 0x3e, 0x20, 0x31, 0x36, 0x29, 0x20, 0x2f, 0x20, 0x33, 0x32, 0x29, 0x20
        /*00cd*/ 	.byte	0x25, 0x20, 0x34, 0x29, 0x00
	.type		__unnamed_1,@object
	.size		__unnamed_1,(__unnamed_2 - __unnamed_1)
__unnamed_1:
        /*00d2*/ 	.byte	0x61, 0x75, 0x74, 0x6f, 0x20, 0x63, 0x75, 0x74, 0x65, 0x3a, 0x3a, 0x61, 0x73, 0x5f, 0x70, 0x6f
        /* <DEDUP_REMOVED lines=24> */
        /*0262*/ 	.byte	0x32, 0x30, 0x34, 0x38, 0x3e, 0x3e, 0x3e, 0x3e, 0x5d, 0x00
	.type		__unnamed_2,@object
	.size		__unnamed_2,(.L_2 - __unnamed_2)
__unnamed_2:
        /* <DEDUP_REMOVED lines=42> */
        /*050c*/ 	.byte	0x3e, 0x5d, 0x00
.L_2:


//--------------------- .nv.shared._ZN7cutlass13device_kernelINS_4gemm6kernel13GemmUniversalIN4cute5tupleIJiiiiEEENS1_10collective13CollectiveMmaINS1_35MainloopSm100TmaUmmaWarpSpecializedILi8ELi2ELi4ENS5_IJNS4_1CILi2EEENSA_ILi4EEENSA_ILi1EEEEEEEENS5_IJNSA_ILi256EEENSA_ILi128EEENSA_ILi32EEEEEENS_10tfloat32_tENS5_IJlSD_lEEESK_SL_NS4_8TiledMMAINS4_8MMA_AtomIJNS4_23SM100_MMA_TF32_2x1SM_SSISK_SK_fLi256ELi128ELNS4_4UMMA5MajorE0ELSQ_0ELNSP_7ScaleInE0ELSR_0EEEEEENS4_6LayoutINS5_IJSD_SD_SD_EEENS5_IJNSA_ILi0EEESW_SW_EEEEENS5_IJNS4_10UnderscoreESZ_SZ_EEEEENS4_28SM100_TMA_2SM_LOAD_MULTICASTENS4_14ComposedLayoutINS4_7SwizzleILi3ELi4ELi3EEENS4_18smem_ptr_flag_bitsILi32EEENSU_INS5_IJNSA_ILi8EEESI_EEENS5_IJSI_SD_EEEEEEEvNS4_8identityENS4_18SM100_TMA_2SM_LOADES1C_vS1D_EENS_8epilogue10collective18CollectiveEpilogueINS1G_23Sm100TmaWarpSpecializedILi4ELi2ELi16ELb1ELb0EEEJNS5_IJSH_SH_SI_EEENS5_IJNSU_ISH_SD_EENSU_INSA_ILi16EEESD_EEEEESK_SL_SK_SL_NS1G_6fusion15FusionCallbacksIS1K_NS1Q_17LinearCombinationISK_fSK_fLNS_15FloatRoundStyleE2EEES1L_S1P_JEEENS4_5SM1004TMEM4LOAD26SM100_TMEM_LOAD_32dp32b16xENS4_13SM90_TMA_LOADENS13_INS14_ILi2ELi4ELi3EEES17_NSU_INS5_IJS18_S1N_EEENS5_IJS1N_SD_EEEEEEENS4_39AutoVectorizingCopyWithAssumedAlignmentILi128EEENS4_14SM90_TMA_STOREES25_S27_S27_EEEvvEEEEvNT_6ParamsE --------------------------
	.section	.nv.shared._ZN7cutlass13device_kernelINS_4gemm6kernel13GemmUniversalIN4cute5tupleIJiiiiEEENS1_10collective13CollectiveMmaINS1_35MainloopSm100TmaUmmaWarpSpecializedILi8ELi2ELi4ENS5_IJNS4_1CILi2EEENSA_ILi4EEENSA_ILi1EEEEEEEENS5_IJNSA_ILi256EEENSA_ILi128EEENSA_ILi32EEEEEENS_10tfloat32_tENS5_IJlSD_lEEESK_SL_NS4_8TiledMMAINS4_8MMA_AtomIJNS4_23SM100_MMA_TF32_2x1SM_SSISK_SK_fLi256ELi128ELNS4_4UMMA5MajorE0ELSQ_0ELNSP_7ScaleInE0ELSR_0EEEEEENS4_6LayoutINS5_IJSD_SD_SD_EEENS5_IJNSA_ILi0EEESW_SW_EEEEENS5_IJNS4_10UnderscoreESZ_SZ_EEEEENS4_28SM100_TMA_2SM_LOAD_MULTICASTENS4_14ComposedLayoutINS4_7SwizzleILi3ELi4ELi3EEENS4_18smem_ptr_flag_bitsILi32EEENSU_INS5_IJNSA_ILi8EEESI_EEENS5_IJSI_SD_EEEEEEEvNS4_8identityENS4_18SM100_TMA_2SM_LOADES1C_vS1D_EENS_8epilogue10collective18CollectiveEpilogueINS1G_23Sm100TmaWarpSpecializedILi4ELi2ELi16ELb1ELb0EEEJNS5_IJSH_SH_SI_EEENS5_IJNSU_ISH_SD_EENSU_INSA_ILi16EEESD_EEEEESK_SL_SK_SL_NS1G_6fusion15FusionCallbacksIS1K_NS1Q_17LinearCombinationISK_fSK_fLNS_15FloatRoundStyleE2EEES1L_S1P_JEEENS4_5SM1004TMEM4LOAD26SM100_TMEM_LOAD_32dp32b16xENS4_13SM90_TMA_LOADENS13_INS14_ILi2ELi4ELi3EEES17_NSU_INS5_IJS18_S1N_EEENS5_IJS1N_SD_EEEEEEENS4_39AutoVectorizingCopyWithAssumedAlignmentILi128EEENS4_14SM90_TMA_STOREES25_S27_S27_EEEvvEEEEvNT_6ParamsE,"aw",@nobits
	.sectionflags	@""
	.align	16
	.zero		1024


//--------------------- .nv.shared.reserved.0     --------------------------
	.section	.nv.shared.reserved.0,"aw",@nobits
	.weak		__nv_reservedSMEM_offset_0_alias
	.size		__nv_reservedSMEM_offset_0_alias, 0, 64
	.other		__nv_reservedSMEM_offset_0_alias,@"STO_CUDA_RESERVED_SHARED STV_DEFAULT"
__nv_reservedSMEM_offset_0_alias:
	.zero		0
.nv.shared.reserved.0:
	.zero		64
	.weak		__nv_reservedSMEM_tcgen05_partition
	.type		__nv_reservedSMEM_tcgen05_partition,@object
	.size		__nv_reservedSMEM_tcgen05_partition,(.L_0 - __nv_reservedSMEM_tcgen05_partition)
__nv_reservedSMEM_tcgen05_partition:
	.zero		32
.L_0:


//--------------------- .nv.global                --------------------------
	.section	.nv.global,"aw",@nobits
.nv.global:
	.type		_ZN40_INTERNAL_2fdb5896_4_k_cu_d79133a7_279314cute1_E,@object
	.size		_ZN40_INTERNAL_2fdb5896_4_k_cu_d79133a7_279314cute1_E,(_ZN40_INTERNAL_2fdb5896_4_k_cu_d79133a7_279314cuda3std3__45__cpo6cbeginE - _ZN40_INTERNAL_2fdb5896_4_k_cu_d79133a7_279314cute1_E)
_ZN40_INTERNAL_2fdb5896_4_k_cu_d79133a7_279314cute1_E:
	.zero		1
	.type		_ZN40_INTERNAL_2fdb5896_4_k_cu_d79133a7_279314cuda3std3__45__cpo6cbeginE,@object
	.size		_ZN40_INTERNAL_2fdb5896_4_k_cu_d79133a7_279314cuda3std3__45__cpo6cbeginE,(_ZN40_INTERNAL_2fdb5896_4_k_cu_d79133a7_279314cuda3std3__48in_placeE - _ZN40_INTERNAL_2fdb5896_4_k_cu_d79133a7_279314cuda3std3__45__cpo6cbeginE)
_ZN40_INTERNAL_2fdb5896_4_k_cu_d79133a7_279314cuda3std3__45__cpo6cbeginE:
	.zero		1
	.type		_ZN40_INTERNAL_2fdb5896_4_k_cu_d79133a7_279314cuda3std3__48in_placeE,@object
	.size		_ZN40_INTERNAL_2fdb5896_4_k_cu_d79133a7_279314cuda3std3__48in_placeE,(_ZN40_INTERNAL_2fdb5896_4_k_cu_d79133a7_279314cuda3std6ranges3__45__cpo9iter_moveE - _ZN40_INTERNAL_2fdb5896_4_k_cu_d79133a7_279314cuda3std3__48in_placeE)
_ZN40_INTERNAL_2fdb5896_4_k_cu_d79133a7_279314cuda3std3__48in_placeE:
	.zero		1
	.type		_ZN40_INTERNAL_2fdb5896_4_k_cu_d79133a7_279314cuda3std6ranges3__45__cpo9iter_moveE,@object
	.size		_ZN40_INTERNAL_2fdb5896_4_k_cu_d79133a7_279314cuda3std6ranges3__45__cpo9iter_moveE,(_ZN40_INTERNAL_2fdb5896_4_k_cu_d79133a7_279314cuda3std3__45__cpo5beginE - _ZN40_INTERNAL_2fdb5896_4_k_cu_d79133a7_279314cuda3std6ranges3__45__cpo9iter_moveE)
_ZN40_INTERNAL_2fdb5896_4_k_cu_d79133a7_279314cuda3std6ranges3__45__cpo9iter_moveE:
	.zero		1
	.type		_ZN40_INTERNAL_2fdb5896_4_k_cu_d79133a7_279314cuda3std3__45__cpo5beginE,@object
	.size		_ZN40_INTERNAL_2fdb5896_4_k_cu_d79133a7_279314cuda3std3__45__cpo5beginE,(_ZN40_INTERNAL_2fdb5896_4_k_cu_d79133a7_279314cuda3std3__442_GLOBAL__N__2fdb5896_4_k_cu_d79133a7_279316ignoreE - _ZN40_INTERNAL_2fdb5896_4_k_cu_d79133a7_279314cuda3std3__45__cpo5beginE)
_ZN40_INTERNAL_2fdb5896_4_k_cu_d79133a7_279314cuda3std3__45__cpo5beginE:
	.zero		1
	.type		_ZN40_INTERNAL_2fdb5896_4_k_cu_d79133a7_279314cuda3std3__442_GLOBAL__N__2fdb5896_4_k_cu_d79133a7_279316ignoreE,@object
	.size		_ZN40_INTERNAL_2fdb5896_4_k_cu_d79133a7_279314cuda3std3__442_GLOBAL__N__2fdb5896_4_k_cu_d79133a7_279316ignoreE,(_ZN40_INTERNAL_2fdb5896_4_k_cu_d79133a7_279314cute7productE - _ZN40_INTERNAL_2fdb5896_4_k_cu_d79133a7_279314cuda3std3__442_GLOBAL__N__2fdb5896_4_k_cu_d79133a7_279316ignoreE)
_ZN40_INTERNAL_2fdb5896_4_k_cu_d79133a7_279314cuda3std3__442_GLOBAL__N__2fdb5896_4_k_cu_d79133a7_279316ignoreE:
	.zero		1
	.type		_ZN40_INTERNAL_2fdb5896_4_k_cu_d79133a7_279314cute7productE,@object
	.size		_ZN40_INTERNAL_2fdb5896_4_k_cu_d79133a7_279314cute7productE,(_ZN40_INTERNAL_2fdb5896_4_k_cu_d79133a7_279314cuda3std3__45__cpo3endE - _ZN40_INTERNAL_2fdb5896_4_k_cu_d79133a7_279314cute7productE)
_ZN40_INTERNAL_2fdb5896_4_k_cu_d79133a7_279314cute7productE:
	.zero		1
	.type		_ZN40_INTERNAL_2fdb5896_4_k_cu_d79133a7_279314cuda3std3__45__cpo3endE,@object
	.size		_ZN40_INTERNAL_2fdb5896_4_k_cu_d79133a7_279314cuda3std3__45__cpo3endE,(_ZN40_INTERNAL_2fdb5896_4_k_cu_d79133a7_279314cuda3std3__419piecewise_constructE - _ZN40_INTERNAL_2fdb5896_4_k_cu_d79133a7_279314cuda3std3__45__cpo3endE)
_ZN40_INTERNAL_2fdb5896_4_k_cu_d79133a7_279314cuda3std3__45__cpo3endE:
	.zero		1
	.type		_ZN40_INTERNAL_2fdb5896_4_k_cu_d79133a7_279314cuda3std3__419piecewise_constructE,@object
	.size		_ZN40_INTERNAL_2fdb5896_4_k_cu_d79133a7_279314cuda3std3__419piecewise_constructE,(_ZN40_INTERNAL_2fdb5896_4_k_cu_d79133a7_279314cuda3std3__45__cpo4cendE - _ZN40_INTERNAL_2fdb5896_4_k_cu_d79133a7_279314cuda3std3__419piecewise_constructE)
_ZN40_INTERNAL_2fdb5896_4_k_cu_d79133a7_279314cuda3std3__419piecewise_constructE:
	.zero		1
	.type		_ZN40_INTERNAL_2fdb5896_4_k_cu_d79133a7_279314cuda3std3__45__cpo4cendE,@object
	.size		_ZN40_INTERNAL_2fdb5896_4_k_cu_d79133a7_279314cuda3std3__45__cpo4cendE,(_ZN40_INTERNAL_2fdb5896_4_k_cu_d79133a7_279314cuda3std6ranges3__45__cpo4swapE - _ZN40_INTERNAL_2fdb5896_4_k_cu_d79133a7_279314cuda3std3__45__cpo4cendE)
_ZN40_INTERNAL_2fdb5896_4_k_cu_d79133a7_279314cuda3std3__45__cpo4cendE:
	.zero		1
	.type		_ZN40_INTERNAL_2fdb5896_4_k_cu_d79133a7_279314cuda3std6ranges3__45__cpo4swapE,@object
	.size		_ZN40_INTERNAL_2fdb5896_4_k_cu_d79133a7_279314cuda3std6ranges3__45__cpo4swapE,(.L_10 - _ZN40_INTERNAL_2fdb5896_4_k_cu_d79133a7_279314cuda3std6ranges3__45__cpo4swapE)
_ZN40_INTERNAL_2fdb5896_4_k_cu_d79133a7_279314cuda3std6ranges3__45__cpo4swapE:
	.zero		1
.L_10:


//--------------------- .nv.constant0._ZN7cutlass13device_kernelINS_4gemm6kernel13GemmUniversalIN4cute5tupleIJiiiiEEENS1_10collective13CollectiveMmaINS1_35MainloopSm100TmaUmmaWarpSpecializedILi8ELi2ELi4ENS5_IJNS4_1CILi2EEENSA_ILi4EEENSA_ILi1EEEEEEEENS5_IJNSA_ILi256EEENSA_ILi128EEENSA_ILi32EEEEEENS_10tfloat32_tENS5_IJlSD_lEEESK_SL_NS4_8TiledMMAINS4_8MMA_AtomIJNS4_23SM100_MMA_TF32_2x1SM_SSISK_SK_fLi256ELi128ELNS4_4UMMA5MajorE0ELSQ_0ELNSP_7ScaleInE0ELSR_0EEEEEENS4_6LayoutINS5_IJSD_SD_SD_EEENS5_IJNSA_ILi0EEESW_SW_EEEEENS5_IJNS4_10UnderscoreESZ_SZ_EEEEENS4_28SM100_TMA_2SM_LOAD_MULTICASTENS4_14ComposedLayoutINS4_7SwizzleILi3ELi4ELi3EEENS4_18smem_ptr_flag_bitsILi32EEENSU_INS5_IJNSA_ILi8EEESI_EEENS5_IJSI_SD_EEEEEEEvNS4_8identityENS4_18SM100_TMA_2SM_LOADES1C_vS1D_EENS_8epilogue10collective18CollectiveEpilogueINS1G_23Sm100TmaWarpSpecializedILi4ELi2ELi16ELb1ELb0EEEJNS5_IJSH_SH_SI_EEENS5_IJNSU_ISH_SD_EENSU_INSA_ILi16EEESD_EEEEESK_SL_SK_SL_NS1G_6fusion15FusionCallbacksIS1K_NS1Q_17LinearCombinationISK_fSK_fLNS_15FloatRoundStyleE2EEES1L_S1P_JEEENS4_5SM1004TMEM4LOAD26SM100_TMEM_LOAD_32dp32b16xENS4_13SM90_TMA_LOADENS13_INS14_ILi2ELi4ELi3EEES17_NSU_INS5_IJS18_S1N_EEENS5_IJS1N_SD_EEEEEEENS4_39AutoVectorizingCopyWithAssumedAlignmentILi128EEENS4_14SM90_TMA_STOREES25_S27_S27_EEEvvEEEEvNT_6ParamsE --------------------------
	.section	.nv.constant0._ZN7cutlass13device_kernelINS_4gemm6kernel13GemmUniversalIN4cute5tupleIJiiiiEEENS1_10collective13CollectiveMmaINS1_35MainloopSm100TmaUmmaWarpSpecializedILi8ELi2ELi4ENS5_IJNS4_1CILi2EEENSA_ILi4EEENSA_ILi1EEEEEEEENS5_IJNSA_ILi256EEENSA_ILi128EEENSA_ILi32EEEEEENS_10tfloat32_tENS5_IJlSD_lEEESK_SL_NS4_8TiledMMAINS4_8MMA_AtomIJNS4_23SM100_MMA_TF32_2x1SM_SSISK_SK_fLi256ELi128ELNS4_4UMMA5MajorE0ELSQ_0ELNSP_7ScaleInE0ELSR_0EEEEEENS4_6LayoutINS5_IJSD_SD_SD_EEENS5_IJNSA_ILi0EEESW_SW_EEEEENS5_IJNS4_10UnderscoreESZ_SZ_EEEEENS4_28SM100_TMA_2SM_LOAD_MULTICASTENS4_14ComposedLayoutINS4_7SwizzleILi3ELi4ELi3EEENS4_18smem_ptr_flag_bitsILi32EEENSU_INS5_IJNSA_ILi8EEESI_EEENS5_IJSI_SD_EEEEEEEvNS4_8identityENS4_18SM100_TMA_2SM_LOADES1C_vS1D_EENS_8epilogue10collective18CollectiveEpilogueINS1G_23Sm100TmaWarpSpecializedILi4ELi2ELi16ELb1ELb0EEEJNS5_IJSH_SH_SI_EEENS5_IJNSU_ISH_SD_EENSU_INSA_ILi16EEESD_EEEEESK_SL_SK_SL_NS1G_6fusion15FusionCallbacksIS1K_NS1Q_17LinearCombinationISK_fSK_fLNS_15FloatRoundStyleE2EEES1L_S1P_JEEENS4_5SM1004TMEM4LOAD26SM100_TMEM_LOAD_32dp32b16xENS4_13SM90_TMA_LOADENS13_INS14_ILi2ELi4ELi3EEES17_NSU_INS5_IJS18_S1N_EEENS5_IJS1N_SD_EEEEEEENS4_39AutoVectorizingCopyWithAssumedAlignmentILi128EEENS4_14SM90_TMA_STOREES25_S27_S27_EEEvvEEEEvNT_6ParamsE,"a",@progbits
	.sectionflags	@""
	.align	4
.nv.constant0._ZN7cutlass13device_kernelINS_4gemm6kernel13GemmUniversalIN4cute5tupleIJiiiiEEENS1_10collective13CollectiveMmaINS1_35MainloopSm100TmaUmmaWarpSpecializedILi8ELi2ELi4ENS5_IJNS4_1CILi2EEENSA_ILi4EEENSA_ILi1EEEEEEEENS5_IJNSA_ILi256EEENSA_ILi128EEENSA_ILi32EEEEEENS_10tfloat32_tENS5_IJlSD_lEEESK_SL_NS4_8TiledMMAINS4_8MMA_AtomIJNS4_23SM100_MMA_TF32_2x1SM_SSISK_SK_fLi256ELi128ELNS4_4UMMA5MajorE0ELSQ_0ELNSP_7ScaleInE0ELSR_0EEEEEENS4_6LayoutINS5_IJSD_SD_SD_EEENS5_IJNSA_ILi0EEESW_SW_EEEEENS5_IJNS4_10UnderscoreESZ_SZ_EEEEENS4_28SM100_TMA_2SM_LOAD_MULTICASTENS4_14ComposedLayoutINS4_7SwizzleILi3ELi4ELi3EEENS4_18smem_ptr_flag_bitsILi32EEENSU_INS5_IJNSA_ILi8EEESI_EEENS5_IJSI_SD_EEEEEEEvNS4_8identityENS4_18SM100_TMA_2SM_LOADES1C_vS1D_EENS_8epilogue10collective18CollectiveEpilogueINS1G_23Sm100TmaWarpSpecializedILi4ELi2ELi16ELb1ELb0EEEJNS5_IJSH_SH_SI_EEENS5_IJNSU_ISH_SD_EENSU_INSA_ILi16EEESD_EEEEESK_SL_SK_SL_NS1G_6fusion15FusionCallbacksIS1K_NS1Q_17LinearCombinationISK_fSK_fLNS_15FloatRoundStyleE2EEES1L_S1P_JEEENS4_5SM1004TMEM4LOAD26SM100_TMEM_LOAD_32dp32b16xENS4_13SM90_TMA_LOADENS13_INS14_ILi2ELi4ELi3EEES17_NSU_INS5_IJS18_S1N_EEENS5_IJS1N_SD_EEEEEEENS4_39AutoVectorizingCopyWithAssumedAlignmentILi128EEENS4_14SM90_TMA_STOREES25_S27_S27_EEEvvEEEEvNT_6ParamsE:
	.zero		2944


//--------------------- SYMBOLS --------------------------

	.type		.nv.reservedSmem.offset0,@object
	.size		.nv.reservedSmem.offset0,0x4
	.type		.nv.reservedSmem.cap,@object
	.size		.nv.reservedSmem.cap,0x4
	.type		__assertfail,@function
